// auto-generated by cutlass_sweep.gemm — config: {"arch": "sm_90", "cluster_m": 2, "cluster_n": 1, "dtype": "int8", "stages": 0, "tile_k": 64, "tile_m": 256, "tile_n": 64}
#include "cutlass/cutlass.h"
#include "cutlass/gemm/collective/collective_builder.hpp"
#include "cutlass/gemm/device/gemm_universal_adapter.h"
#include "cutlass/gemm/kernel/gemm_universal.hpp"
#include "cutlass/epilogue/collective/collective_builder.hpp"

using ElemA = int8_t;
using ElemB = int8_t;
using ElemCD = int8_t;
using Acc  = int32_t;
using TileShape    = cute::Shape<cute::_256, cute::_64, cute::_64>;
using ClusterShape = cute::Shape<cute::_2, cute::_1, cute::_1>;

using CollectiveEpilogue = typename cutlass::epilogue::collective::CollectiveBuilder<
    cutlass::arch::Sm90, cutlass::arch::OpClassTensorOp,
    TileShape, ClusterShape,
    cutlass::epilogue::collective::EpilogueTileAuto,
    Acc, Acc,
    ElemCD, cutlass::layout::RowMajor, 128 / cutlass::sizeof_bits<ElemCD>::value,
    ElemCD, cutlass::layout::RowMajor, 128 / cutlass::sizeof_bits<ElemCD>::value,
    cutlass::epilogue::collective::EpilogueScheduleAuto
  >::CollectiveOp;

using CollectiveMainloop = typename cutlass::gemm::collective::CollectiveBuilder<
    cutlass::arch::Sm90, cutlass::arch::OpClassTensorOp,
    ElemA, cutlass::layout::RowMajor, 128 / cutlass::sizeof_bits<ElemA>::value,
    ElemB, cutlass::layout::ColumnMajor, 128 / cutlass::sizeof_bits<ElemB>::value,
    Acc,
    TileShape, ClusterShape,
    cutlass::gemm::collective::StageCountAutoCarveout<static_cast<int>(sizeof(typename CollectiveEpilogue::SharedStorage))>,
    cutlass::gemm::collective::KernelScheduleAuto
  >::CollectiveOp;

using GemmKernel = cutlass::gemm::kernel::GemmUniversal<
    cute::Shape<int,int,int,int>,
    CollectiveMainloop,
    CollectiveEpilogue
>;
using Gemm = cutlass::gemm::device::GemmUniversalAdapter<GemmKernel>;

// Force the device kernel symbol into the cubin without needing a host main.
auto* _anchor = &cutlass::device_kernel<GemmKernel>;


// ===== COMPILED SASS (sm_90a) =====

	.target	sm_90a

	.elftype	@"ET_EXEC"


//--------------------- .note.nv.tkinfo           --------------------------
	.section	.note.nv.tkinfo,"",@"SHT_NOTE"
	.sectionflags	@"SHF_NOTE_NV_TKINFO"
	.tkinfo
        /*0018*/ 	.word	0x00000002
        /*0030*/ 	.string	""
        /*0030*/ 	.string	"ptxas"
        /*0030*/ 	.string	"Cuda compilation tools, release 13.0, V13.0.88"
        /*0030*/ 	.string	"Build cuda_13.0.r13.0/compiler.36424714_0"
        /*0030*/ 	.string	"-arch sm_90a -m 64 "



//--------------------- .note.nv.cuinfo           --------------------------
	.section	.note.nv.cuinfo,"",@"SHT_NOTE"
	.sectionflags	@"SHF_NOTE_NV_CUINFO"
        /*0018*/ 	.short	0x0002
        /*001a*/ 	.short	0x005a
        /*001c*/ 	.short	0x0082
	.zero		2


//--------------------- .nv.info                  --------------------------
	.section	.nv.info,"",@"SHT_CUDA_INFO"
	.align	4


	//----- nvinfo : EIATTR_REGCOUNT
	.align		4
        /*0000*/ 	.byte	0x04, 0x2f
        /*0002*/ 	.short	(.L_15 - .L_14)
	.align		4
.L_14:
        /*0004*/ 	.word	index@(_ZN7cutlass13device_kernelINS_4gemm6kernel13GemmUniversalIN4cute5tupleIJiiiiEEENS1_10collective13CollectiveMmaINS1_34MainloopSm90TmaGmmaWarpSpecializedILi11ENS5_IJNS4_1CILi2EEENSA_ILi1EEESC_EEENS1_35KernelTmaWarpSpecializedCooperativeEEENS5_IJNSA_ILi256EEENSA_ILi64EEESH_EEEaNS5_IJlSC_lEEEaSJ_NS4_8TiledMMAINS4_8MMA_AtomIJNS4_4SM904GMMA26MMA_64x64x32_S32S8S8_SS_TNEEEENS4_6LayoutISD_NS5_IJSC_NSA_ILi0EEESR_EEEEENS5_IJNS4_10UnderscoreESU_SU_EEEEENS4_13SM90_TMA_LOADENS4_14ComposedLayoutINS4_7SwizzleILi2ELi4ELi3EEENS4_18smem_ptr_flag_bitsILi8EEENSQ_INS5_IJNSA_ILi8EEESH_EEENS5_IJSH_SC_EEEEEEEvNS4_8identityENS4_23SM90_TMA_LOAD_MULTICASTES17_vS18_EENS_8epilogue10collective6detail29Sm90TmaWarpSpecializedAdapterINS1C_15DefaultEpilogueIaSJ_SJ_NS1B_6thread17LinearCombinationIaLi1EiiLNS1G_9ScaleType4KindE0ELNS_15FloatRoundStyleE2EaEENS1_15EpilogueDefaultEEEEEvvEEEEvNT_6ParamsE)
        /*0008*/ 	.word	0x000000a8


	//----- nvinfo : EIATTR_FRAME_SIZE
	.align		4
.L_15:
        /*000c*/ 	.byte	0x04, 0x11
        /*000e*/ 	.short	(.L_17 - .L_16)
	.align		4
.L_16:
        /*0010*/ 	.word	index@(_ZN7cutlass13device_kernelINS_4gemm6kernel13GemmUniversalIN4cute5tupleIJiiiiEEENS1_10collective13CollectiveMmaINS1_34MainloopSm90TmaGmmaWarpSpecializedILi11ENS5_IJNS4_1CILi2EEENSA_ILi1EEESC_EEENS1_35KernelTmaWarpSpecializedCooperativeEEENS5_IJNSA_ILi256EEENSA_ILi64EEESH_EEEaNS5_IJlSC_lEEEaSJ_NS4_8TiledMMAINS4_8MMA_AtomIJNS4_4SM904GMMA26MMA_64x64x32_S32S8S8_SS_TNEEEENS4_6LayoutISD_NS5_IJSC_NSA_ILi0EEESR_EEEEENS5_IJNS4_10UnderscoreESU_SU_EEEEENS4_13SM90_TMA_LOADENS4_14ComposedLayoutINS4_7SwizzleILi2ELi4ELi3EEENS4_18smem_ptr_flag_bitsILi8EEENSQ_INS5_IJNSA_ILi8EEESH_EEENS5_IJSH_SC_EEEEEEEvNS4_8identityENS4_23SM90_TMA_LOAD_MULTICASTES17_vS18_EENS_8epilogue10collective6detail29Sm90TmaWarpSpecializedAdapterINS1C_15DefaultEpilogueIaSJ_SJ_NS1B_6thread17LinearCombinationIaLi1EiiLNS1G_9ScaleType4KindE0ELNS_15FloatRoundStyleE2EaEENS1_15EpilogueDefaultEEEEEvvEEEEvNT_6ParamsE)
        /*0014*/ 	.word	0x00000000


	//----- nvinfo : EIATTR_MIN_STACK_SIZE
	.align		4
.L_17:
        /*0018*/ 	.byte	0x04, 0x12
        /*001a*/ 	.short	(.L_19 - .L_18)
	.align		4
.L_18:
        /*001c*/ 	.word	index@(_ZN7cutlass13device_kernelINS_4gemm6kernel13GemmUniversalIN4cute5tupleIJiiiiEEENS1_10collective13CollectiveMmaINS1_34MainloopSm90TmaGmmaWarpSpecializedILi11ENS5_IJNS4_1CILi2EEENSA_ILi1EEESC_EEENS1_35KernelTmaWarpSpecializedCooperativeEEENS5_IJNSA_ILi256EEENSA_ILi64EEESH_EEEaNS5_IJlSC_lEEEaSJ_NS4_8TiledMMAINS4_8MMA_AtomIJNS4_4SM904GMMA26MMA_64x64x32_S32S8S8_SS_TNEEEENS4_6LayoutISD_NS5_IJSC_NSA_ILi0EEESR_EEEEENS5_IJNS4_10UnderscoreESU_SU_EEEEENS4_13SM90_TMA_LOADENS4_14ComposedLayoutINS4_7SwizzleILi2ELi4ELi3EEENS4_18smem_ptr_flag_bitsILi8EEENSQ_INS5_IJNSA_ILi8EEESH_EEENS5_IJSH_SC_EEEEEEEvNS4_8identityENS4_23SM90_TMA_LOAD_MULTICASTES17_vS18_EENS_8epilogue10collective6detail29Sm90TmaWarpSpecializedAdapterINS1C_15DefaultEpilogueIaSJ_SJ_NS1B_6thread17LinearCombinationIaLi1EiiLNS1G_9ScaleType4KindE0ELNS_15FloatRoundStyleE2EaEENS1_15EpilogueDefaultEEEEEvvEEEEvNT_6ParamsE)
        /*0020*/ 	.word	0x00000000
.L_19:


//--------------------- .nv.compat                --------------------------
	.section	.nv.compat,"",@"SHT_CUDA_COMPAT_INFO"
	.align	4
        /*0000*/ 	.byte	0x02, 0x09, 0x01, 0x00, 0x02, 0x02, 0x04, 0x00, 0x02, 0x05, 0x05, 0x00, 0x03, 0x07, 0x01, 0x01
        /*0010*/ 	.byte	0x02, 0x03, 0x01, 0x00, 0x02, 0x06, 0x01, 0x00, 0x04, 0x0b, 0x08, 0x00, 0x00, 0x00, 0x00, 0x00
        /*0020*/ 	.byte	0x00, 0x00, 0x00, 0x00


//--------------------- .nv.info._ZN7cutlass13device_kernelINS_4gemm6kernel13GemmUniversalIN4cute5tupleIJiiiiEEENS1_10collective13CollectiveMmaINS1_34MainloopSm90TmaGmmaWarpSpecializedILi11ENS5_IJNS4_1CILi2EEENSA_ILi1EEESC_EEENS1_35KernelTmaWarpSpecializedCooperativeEEENS5_IJNSA_ILi256EEENSA_ILi64EEESH_EEEaNS5_IJlSC_lEEEaSJ_NS4_8TiledMMAINS4_8MMA_AtomIJNS4_4SM904GMMA26MMA_64x64x32_S32S8S8_SS_TNEEEENS4_6LayoutISD_NS5_IJSC_NSA_ILi0EEESR_EEEEENS5_IJNS4_10UnderscoreESU_SU_EEEEENS4_13SM90_TMA_LOADENS4_14ComposedLayoutINS4_7SwizzleILi2ELi4ELi3EEENS4_18smem_ptr_flag_bitsILi8EEENSQ_INS5_IJNSA_ILi8EEESH_EEENS5_IJSH_SC_EEEEEEEvNS4_8identityENS4_23SM90_TMA_LOAD_MULTICASTES17_vS18_EENS_8epilogue10collective6detail29Sm90TmaWarpSpecializedAdapterINS1C_15DefaultEpilogueIaSJ_SJ_NS1B_6thread17LinearCombinationIaLi1EiiLNS1G_9ScaleType4KindE0ELNS_15FloatRoundStyleE2EaEENS1_15EpilogueDefaultEEEEEvvEEEEvNT_6ParamsE --------------------------
	.section	.nv.info._ZN7cutlass13device_kernelINS_4gemm6kernel13GemmUniversalIN4cute5tupleIJiiiiEEENS1_10collective13CollectiveMmaINS1_34MainloopSm90TmaGmmaWarpSpecializedILi11ENS5_IJNS4_1CILi2EEENSA_ILi1EEESC_EEENS1_35KernelTmaWarpSpecializedCooperativeEEENS5_IJNSA_ILi256EEENSA_ILi64EEESH_EEEaNS5_IJlSC_lEEEaSJ_NS4_8TiledMMAINS4_8MMA_AtomIJNS4_4SM904GMMA26MMA_64x64x32_S32S8S8_SS_TNEEEENS4_6LayoutISD_NS5_IJSC_NSA_ILi0EEESR_EEEEENS5_IJNS4_10UnderscoreESU_SU_EEEEENS4_13SM90_TMA_LOADENS4_14ComposedLayoutINS4_7SwizzleILi2ELi4ELi3EEENS4_18smem_ptr_flag_bitsILi8EEENSQ_INS5_IJNSA_ILi8EEESH_EEENS5_IJSH_SC_EEEEEEEvNS4_8identityENS4_23SM90_TMA_LOAD_MULTICASTES17_vS18_EENS_8epilogue10collective6detail29Sm90TmaWarpSpecializedAdapterINS1C_15DefaultEpilogueIaSJ_SJ_NS1B_6thread17LinearCombinationIaLi1EiiLNS1G_9ScaleType4KindE0ELNS_15FloatRoundStyleE2EaEENS1_15EpilogueDefaultEEEEEvvEEEEvNT_6ParamsE,"",@"SHT_CUDA_INFO"
	.sectionflags	@""
	.align	4


	//----- nvinfo : EIATTR_CUDA_API_VERSION
	.align		4
        /*0000*/ 	.byte	0x04, 0x37
        /*0002*/ 	.short	(.L_21 - .L_20)
.L_20:
        /*0004*/ 	.word	0x00000082


	//----- nvinfo : EIATTR_KPARAM_INFO
	.align		4
.L_21:
        /*0008*/ 	.byte	0x04, 0x17
        /*000a*/ 	.short	(.L_23 - .L_22)
.L_22:
        /*000c*/ 	.word	0x00000000
        /*0010*/ 	.short	0x0000
        /*0012*/ 	.short	0x0070
        /*0014*/ 	.byte	0x00, 0xf0, 0x01, 0x10


	//----- nvinfo : EIATTR_SPARSE_MMA_MASK
	.align		4
.L_23:
        /*0018*/ 	.byte	0x03, 0x50
        /*001a*/ 	.short	0x0000


	//----- nvinfo : EIATTR_MAXREG_COUNT
	.align		4
        /*001c*/ 	.byte	0x03, 0x1b
        /*001e*/ 	.short	0x00a8


	//----- nvinfo : EIATTR_NUM_BARRIERS
	.align		4
        /*0020*/ 	.byte	0x02, 0x4c
        /*0022*/ 	.byte	0x01
	.zero		1


	//----- nvinfo : EIATTR_EXTERNS
	.align		4
        /*0024*/ 	.byte	0x04, 0x0f
        /*0026*/ 	.short	(.L_25 - .L_24)


	//   ....[0]....
	.align		4
.L_24:
        /*0028*/ 	.word	index@(__assertfail)


	//----- nvinfo : EIATTR_MERCURY_ISA_VERSION
	.align		4
.L_25:
        /*002c*/ 	.byte	0x03, 0x5f
        /*002e*/ 	.short	0x0101


	//----- nvinfo : EIATTR_INT_WARP_WIDE_INSTR_OFFSETS
	.align		4
        /*0030*/ 	.byte	0x04, 0x31
        /*0032*/ 	.short	(.L_27 - .L_26)


	//   ....[0]....
.L_26:
        /*0034*/ 	.word	0x000005a0


	//   ....[1]....
        /*0038*/ 	.word	0x000005d0


	//   ....[2]....
        /*003c*/ 	.word	0x00000790


	//   ....[3]....
        /*0040*/ 	.word	0x00001f90


	//----- nvinfo : EIATTR_COOP_GROUP_MASK_REGIDS
	.align		4
.L_27:
        /*0044*/ 	.byte	0x04, 0x29
        /*0046*/ 	.short	(.L_29 - .L_28)


	//   ....[0]....
.L_28:
        /*0048*/ 	.word	0xffffffff


	//   ....[1]....
        /*004c*/ 	.word	0xffffffff


	//   ....[2]....
        /*0050*/ 	.word	0xffffffff


	//   ....[3]....
        /*0054*/ 	.word	0xffffffff


	//   ....[4]....
        /*0058*/ 	.word	0xffffffff


	//   ....[5]....
        /*005c*/ 	.word	0xffffffff


	//----- nvinfo : EIATTR_COOP_GROUP_INSTR_OFFSETS
	.align		4
.L_29:
        /*0060*/ 	.byte	0x04, 0x28
        /*0062*/ 	.short	(.L_31 - .L_30)


	//   ....[0]....
.L_30:
        /*0064*/ 	.word	0x00000060


	//   ....[1]....
        /*0068*/ 	.word	0x00000070


	//   ....[2]....
        /*006c*/ 	.word	0x00000130


	//   ....[3]....
        /*0070*/ 	.word	0x000003e0


	//   ....[4]....
        /*0074*/ 	.word	0x00000910


	//   ....[5]....
        /*0078*/ 	.word	0x00001540


	//----- nvinfo : EIATTR_REG_RECONFIG
	.align		4
.L_31:
        /*007c*/ 	.byte	0x01, 0x54
	.zero		2


	//----- nvinfo : EIATTR_SYSCALL_OFFSETS
	.align		4
        /*0080*/ 	.byte	0x04, 0x46
        /*0082*/ 	.short	(.L_33 - .L_32)


	//   ....[0]....
.L_32:
        /*0084*/ 	.word	0x00001730


	//----- nvinfo : EIATTR_MBARRIER_INSTR_OFFSETS
	.align		4
.L_33:
        /*0088*/ 	.byte	0x04, 0x39
        /*008a*/ 	.short	(.L_35 - .L_34)


	//   ....[0]....
.L_34:
        /*008c*/ 	.word	0x00000250
        /*0090*/ 	.word	0x000000ff
        /*0094*/ 	.word	0x00000000
        /*0098*/ 	.short	0x0100
        /*009a*/ 	.byte	0x08
	.zero		1


	//   ....[1]....
        /*009c*/ 	.word	0x00000260
        /*00a0*/ 	.word	0x000000ff
        /*00a4*/ 	.word	0x00000058
        /*00a8*/ 	.short	0x0100
        /*00aa*/ 	.byte	0x08
	.zero		1


	//   ....[2]....
        /*00ac*/ 	.word	0x00000270
        /*00b0*/ 	.word	0x000000ff
        /*00b4*/ 	.word	0x00000008
        /*00b8*/ 	.short	0x0100
        /*00ba*/ 	.byte	0x08
	.zero		1


	//   ....[3]....
        /*00bc*/ 	.word	0x00000280
        /*00c0*/ 	.word	0x000000ff
        /*00c4*/ 	.word	0x00000060
        /*00c8*/ 	.short	0x0100
        /*00ca*/ 	.byte	0x08
	.zero		1


	//   ....[4]....
        /*00cc*/ 	.word	0x00000290
        /*00d0*/ 	.word	0x000000ff
        /*00d4*/ 	.word	0x00000010
        /*00d8*/ 	.short	0x0100
        /*00da*/ 	.byte	0x08
	.zero		1


	//   ....[5]....
        /*00dc*/ 	.word	0x000002a0
        /*00e0*/ 	.word	0x000000ff
        /*00e4*/ 	.word	0x00000068
        /*00e8*/ 	.short	0x0100
        /*00ea*/ 	.byte	0x08
	.zero		1


	//   ....[6]....
        /*00ec*/ 	.word	0x000002b0
        /*00f0*/ 	.word	0x000000ff
        /*00f4*/ 	.word	0x00000018
        /*00f8*/ 	.short	0x0100
        /*00fa*/ 	.byte	0x08
	.zero		1


	//   ....[7]....
        /*00fc*/ 	.word	0x000002c0
        /*0100*/ 	.word	0x000000ff
        /*0104*/ 	.word	0x00000070
        /*0108*/ 	.short	0x0100
        /*010a*/ 	.byte	0x08
	.zero		1


	//   ....[8]....
        /*010c*/ 	.word	0x000002d0
        /*0110*/ 	.word	0x000000ff
        /*0114*/ 	.word	0x00000020
        /*0118*/ 	.short	0x0100
        /*011a*/ 	.byte	0x08
	.zero		1


	//   ....[9]....
        /*011c*/ 	.word	0x000002e0
        /*0120*/ 	.word	0x000000ff
        /*0124*/ 	.word	0x00000078
        /*0128*/ 	.short	0x0100
        /*012a*/ 	.byte	0x08
	.zero		1


	//   ....[10]....
        /*012c*/ 	.word	0x000002f0
        /*0130*/ 	.word	0x000000ff
        /*0134*/ 	.word	0x00000028
        /*0138*/ 	.short	0x0100
        /*013a*/ 	.byte	0x08
	.zero		1


	//   ....[11]....
        /*013c*/ 	.word	0x00000300
        /*0140*/ 	.word	0x000000ff
        /*0144*/ 	.word	0x00000080
        /*0148*/ 	.short	0x0100
        /*014a*/ 	.byte	0x08
	.zero		1


	//   ....[12]....
        /*014c*/ 	.word	0x00000310
        /*0150*/ 	.word	0x000000ff
        /*0154*/ 	.word	0x00000030
        /*0158*/ 	.short	0x0100
        /*015a*/ 	.byte	0x08
	.zero		1


	//   ....[13]....
        /*015c*/ 	.word	0x00000320
        /*0160*/ 	.word	0x000000ff
        /*0164*/ 	.word	0x00000088
        /*0168*/ 	.short	0x0100
        /*016a*/ 	.byte	0x08
	.zero		1


	//   ....[14]....
        /*016c*/ 	.word	0x00000330
        /*0170*/ 	.word	0x000000ff
        /*0174*/ 	.word	0x00000038
        /*0178*/ 	.short	0x0100
        /*017a*/ 	.byte	0x08
	.zero		1


	//   ....[15]....
        /*017c*/ 	.word	0x00000340
        /*0180*/ 	.word	0x000000ff
        /*0184*/ 	.word	0x00000090
        /*0188*/ 	.short	0x0100
        /*018a*/ 	.byte	0x08
	.zero		1


	//   ....[16]....
        /*018c*/ 	.word	0x00000350
        /*0190*/ 	.word	0x000000ff
        /*0194*/ 	.word	0x00000040
        /*0198*/ 	.short	0x0100
        /*019a*/ 	.byte	0x08
	.zero		1


	//   ....[17]....
        /*019c*/ 	.word	0x00000360
        /*01a0*/ 	.word	0x000000ff
        /*01a4*/ 	.word	0x00000098
        /*01a8*/ 	.short	0x0100
        /*01aa*/ 	.byte	0x08
	.zero		1


	//   ....[18]....
        /*01ac*/ 	.word	0x00000370
        /*01b0*/ 	.word	0x000000ff
        /*01b4*/ 	.word	0x00000048
        /*01b8*/ 	.short	0x0100
        /*01ba*/ 	.byte	0x08
	.zero		1


	//   ....[19]....
        /*01bc*/ 	.word	0x00000380
        /*01c0*/ 	.word	0x000000ff
        /*01c4*/ 	.word	0x000000a0
        /*01c8*/ 	.short	0x0100
        /*01ca*/ 	.byte	0x08
	.zero		1


	//   ....[20]....
        /*01cc*/ 	.word	0x00000390
        /*01d0*/ 	.word	0x000000ff
        /*01d4*/ 	.word	0x00000050
        /*01d8*/ 	.short	0x0100
        /*01da*/ 	.byte	0x08
	.zero		1


	//   ....[21]....
        /*01dc*/ 	.word	0x000003a0
        /*01e0*/ 	.word	0x000000ff
        /*01e4*/ 	.word	0x000000a8
        /*01e8*/ 	.short	0x0100
        /*01ea*/ 	.byte	0x08
	.zero		1


	//   ....[22]....
        /*01ec*/ 	.word	0x00000820
        /*01f0*/ 	.word	0x000000ff
        /*01f4*/ 	.word	0x000000c0
        /*01f8*/ 	.short	0x0100
        /*01fa*/ 	.byte	0x06
	.zero		1


	//   ....[23]....
        /*01fc*/ 	.word	0x000008b0
        /*0200*/ 	.word	0x000000ff
        /*0204*/ 	.word	0x000000c8
        /*0208*/ 	.short	0x0100
        /*020a*/ 	.byte	0x06
	.zero		1


	//   ....[24]....
        /*020c*/ 	.word	0x00001800
        /*0210*/ 	.word	0x00000003
        /*0214*/ 	.word	0x00000000
        /*0218*/ 	.short	0x010a
        /*021a*/ 	.byte	0x3f
	.zero		1


	//   ....[25]....
        /*021c*/ 	.word	0x00001860
        /*0220*/ 	.word	0x00000003
        /*0224*/ 	.word	0x00000000
        /*0228*/ 	.short	0x010a
        /*022a*/ 	.byte	0x3f
	.zero		1


	//   ....[26]....
        /*022c*/ 	.word	0x00001bc0
        /*0230*/ 	.word	0x00000005
        /*0234*/ 	.word	0x00000000
        /*0238*/ 	.short	0x010a
        /*023a*/ 	.byte	0x3f
	.zero		1


	//   ....[27]....
        /*023c*/ 	.word	0x00001c00
        /*0240*/ 	.word	0x00000005
        /*0244*/ 	.word	0x00000000
        /*0248*/ 	.short	0x010a
        /*024a*/ 	.byte	0x3f
	.zero		1


	//   ....[28]....
        /*024c*/ 	.word	0x00001e40
        /*0250*/ 	.word	0x00000004
        /*0254*/ 	.word	0x00000000
        /*0258*/ 	.short	0x0101
        /*025a*/ 	.byte	0x3f
	.zero		1


	//   ....[29]....
        /*025c*/ 	.word	0x00002030
        /*0260*/ 	.word	0x00000000
        /*0264*/ 	.word	0x00000000
        /*0268*/ 	.short	0x0101
        /*026a*/ 	.byte	0x3f
	.zero		1


	//   ....[30]....
        /*026c*/ 	.word	0x000064a0
        /*0270*/ 	.word	0x00000017
        /*0274*/ 	.word	0x00000058
        /*0278*/ 	.short	0x010a
        /*027a*/ 	.byte	0x3f
	.zero		1


	//   ....[31]....
        /*027c*/ 	.word	0x00006820
        /*0280*/ 	.word	0x00000006
        /*0284*/ 	.word	0x000000c8
        /*0288*/ 	.short	0x0101
        /*028a*/ 	.byte	0x3f
	.zero		1


	//   ....[32]....
        /*028c*/ 	.word	0x00006f70
        /*0290*/ 	.word	0x00000007
        /*0294*/ 	.word	0x00000000
        /*0298*/ 	.short	0x010a
        /*029a*/ 	.byte	0x3f
	.zero		1


	//   ....[33]....
        /*029c*/ 	.word	0x00006ff0
        /*02a0*/ 	.word	0x00000006
        /*02a4*/ 	.word	0x00000000
        /*02a8*/ 	.short	0x010a
        /*02aa*/ 	.byte	0x3f
	.zero		1


	//   ....[34]....
        /*02ac*/ 	.word	0x00007080
        /*02b0*/ 	.word	0x00000007
        /*02b4*/ 	.word	0x00000000
        /*02b8*/ 	.short	0x010a
        /*02ba*/ 	.byte	0x3f
	.zero		1


	//   ....[35]....
        /*02bc*/ 	.word	0x00007110
        /*02c0*/ 	.word	0x00000006
        /*02c4*/ 	.word	0x00000000
        /*02c8*/ 	.short	0x010a
        /*02ca*/ 	.byte	0x3f
	.zero		1


	//   ....[36]....
        /*02cc*/ 	.word	0x000071a0
        /*02d0*/ 	.word	0x00000007
        /*02d4*/ 	.word	0x00000000
        /*02d8*/ 	.short	0x010a
        /*02da*/ 	.byte	0x3f
	.zero		1


	//   ....[37]....
        /*02dc*/ 	.word	0x00007230
        /*02e0*/ 	.word	0x00000006
        /*02e4*/ 	.word	0x00000000
        /*02e8*/ 	.short	0x010a
        /*02ea*/ 	.byte	0x3f
	.zero		1


	//   ....[38]....
        /*02ec*/ 	.word	0x000072c0
        /*02f0*/ 	.word	0x00000007
        /*02f4*/ 	.word	0x00000000
        /*02f8*/ 	.short	0x010a
        /*02fa*/ 	.byte	0x3f
	.zero		1


	//   ....[39]....
        /*02fc*/ 	.word	0x00007350
        /*0300*/ 	.word	0x00000006
        /*0304*/ 	.word	0x00000000
        /*0308*/ 	.short	0x010a
        /*030a*/ 	.byte	0x3f
	.zero		1


	//   ....[40]....
        /*030c*/ 	.word	0x000073e0
        /*0310*/ 	.word	0x00000007
        /*0314*/ 	.word	0x00000000
        /*0318*/ 	.short	0x010a
        /*031a*/ 	.byte	0x3f
	.zero		1


	//   ....[41]....
        /*031c*/ 	.word	0x00007470
        /*0320*/ 	.word	0x00000006
        /*0324*/ 	.word	0x00000000
        /*0328*/ 	.short	0x010a
        /*032a*/ 	.byte	0x3f
	.zero		1


	//   ....[42]....
        /*032c*/ 	.word	0x00007500
        /*0330*/ 	.word	0x00000005
        /*0334*/ 	.word	0x00000000
        /*0338*/ 	.short	0x010a
        /*033a*/ 	.byte	0x3f
	.zero		1


	//   ....[43]....
        /*033c*/ 	.word	0x00007560
        /*0340*/ 	.word	0x00000003
        /*0344*/ 	.word	0x00000000
        /*0348*/ 	.short	0x010a
        /*034a*/ 	.byte	0x3f
	.zero		1


	//   ....[44]....
        /*034c*/ 	.word	0x000075b0
        /*0350*/ 	.word	0x00000005
        /*0354*/ 	.word	0x00000000
        /*0358*/ 	.short	0x010a
        /*035a*/ 	.byte	0x3f
	.zero		1


	//   ....[45]....
        /*035c*/ 	.word	0x00007680
        /*0360*/ 	.word	0x00000017
        /*0364*/ 	.word	0x00000058
        /*0368*/ 	.short	0x010a
        /*036a*/ 	.byte	0x3f
	.zero		1


	//   ....[46]....
        /*036c*/ 	.word	0x00007750
        /*0370*/ 	.word	0x00000007
        /*0374*/ 	.word	0x00000000
        /*0378*/ 	.short	0x010a
        /*037a*/ 	.byte	0x3f
	.zero		1


	//   ....[47]....
        /*037c*/ 	.word	0x000077a0
        /*0380*/ 	.word	0x00000006
        /*0384*/ 	.word	0x00000000
        /*0388*/ 	.short	0x010a
        /*038a*/ 	.byte	0x3f
	.zero		1


	//   ....[48]....
        /*038c*/ 	.word	0x000077f0
        /*0390*/ 	.word	0x00000007
        /*0394*/ 	.word	0x00000000
        /*0398*/ 	.short	0x010a
        /*039a*/ 	.byte	0x3f
	.zero		1


	//   ....[49]....
        /*039c*/ 	.word	0x00007840
        /*03a0*/ 	.word	0x00000006
        /*03a4*/ 	.word	0x00000000
        /*03a8*/ 	.short	0x010a
        /*03aa*/ 	.byte	0x3f
	.zero		1


	//   ....[50]....
        /*03ac*/ 	.word	0x00007890
        /*03b0*/ 	.word	0x00000007
        /*03b4*/ 	.word	0x00000000
        /*03b8*/ 	.short	0x010a
        /*03ba*/ 	.byte	0x3f
	.zero		1


	//   ....[51]....
        /*03bc*/ 	.word	0x000078e0
        /*03c0*/ 	.word	0x00000006
        /*03c4*/ 	.word	0x00000000
        /*03c8*/ 	.short	0x010a
        /*03ca*/ 	.byte	0x3f
	.zero		1


	//   ....[52]....
        /*03cc*/ 	.word	0x00007930
        /*03d0*/ 	.word	0x00000007
        /*03d4*/ 	.word	0x00000000
        /*03d8*/ 	.short	0x010a
        /*03da*/ 	.byte	0x3f
	.zero		1


	//   ....[53]....
        /*03dc*/ 	.word	0x00007980
        /*03e0*/ 	.word	0x00000006
        /*03e4*/ 	.word	0x00000000
        /*03e8*/ 	.short	0x010a
        /*03ea*/ 	.byte	0x3f
	.zero		1


	//   ....[54]....
        /*03ec*/ 	.word	0x000079d0
        /*03f0*/ 	.word	0x00000007
        /*03f4*/ 	.word	0x00000000
        /*03f8*/ 	.short	0x010a
        /*03fa*/ 	.byte	0x3f
	.zero		1


	//   ....[55]....
        /*03fc*/ 	.word	0x00007a20
        /*0400*/ 	.word	0x00000006
        /*0404*/ 	.word	0x00000000
        /*0408*/ 	.short	0x010a
        /*040a*/ 	.byte	0x3f
	.zero		1


	//----- nvinfo : EIATTR_NUM_MBARRIERS
	.align		4
.L_35:
        /*040c*/ 	.byte	0x03, 0x38
        /*040e*/ 	.short	0x0018


	//----- nvinfo : EIATTR_EXIT_INSTR_OFFSETS
	.align		4
        /*0410*/ 	.byte	0x04, 0x1c
        /*0412*/ 	.short	(.L_37 - .L_36)


	//   ....[0]....
.L_36:
        /*0414*/ 	.word	0x00000ae0


	//   ....[1]....
        /*0418*/ 	.word	0x00001300


	//   ....[2]....
        /*041c*/ 	.word	0x00005c10


	//   ....[3]....
        /*0420*/ 	.word	0x00006170


	//   ....[4]....
        /*0424*/ 	.word	0x00007550


	//----- nvinfo : EIATTR_MAX_THREADS
	.align		4
.L_37:
        /*0428*/ 	.byte	0x04, 0x05
        /*042a*/ 	.short	(.L_39 - .L_38)
.L_38:
        /*042c*/ 	.word	0x00000180
        /*0430*/ 	.word	0x00000001
        /*0434*/ 	.word	0x00000001


	//----- nvinfo : EIATTR_CRS_STACK_SIZE
	.align		4
.L_39:
        /*0438*/ 	.byte	0x04, 0x1e
        /*043a*/ 	.short	(.L_41 - .L_40)
.L_40:
        /*043c*/ 	.word	0x00000000


	//----- nvinfo : EIATTR_CBANK_PARAM_SIZE
	.align		4
.L_41:
        /*0440*/ 	.byte	0x03, 0x19
        /*0442*/ 	.short	0x0470


	//----- nvinfo : EIATTR_PARAM_CBANK
	.align		4
        /*0444*/ 	.byte	0x04, 0x0a
        /*0446*/ 	.short	(.L_43 - .L_42)
	.align		4
.L_42:
        /*0448*/ 	.word	index@(.nv.constant0._ZN7cutlass13device_kernelINS_4gemm6kernel13GemmUniversalIN4cute5tupleIJiiiiEEENS1_10collective13CollectiveMmaINS1_34MainloopSm90TmaGmmaWarpSpecializedILi11ENS5_IJNS4_1CILi2EEENSA_ILi1EEESC_EEENS1_35KernelTmaWarpSpecializedCooperativeEEENS5_IJNSA_ILi256EEENSA_ILi64EEESH_EEEaNS5_IJlSC_lEEEaSJ_NS4_8TiledMMAINS4_8MMA_AtomIJNS4_4SM904GMMA26MMA_64x64x32_S32S8S8_SS_TNEEEENS4_6LayoutISD_NS5_IJSC_NSA_ILi0EEESR_EEEEENS5_IJNS4_10UnderscoreESU_SU_EEEEENS4_13SM90_TMA_LOADENS4_14ComposedLayoutINS4_7SwizzleILi2ELi4ELi3EEENS4_18smem_ptr_flag_bitsILi8EEENSQ_INS5_IJNSA_ILi8EEESH_EEENS5_IJSH_SC_EEEEEEEvNS4_8identityENS4_23SM90_TMA_LOAD_MULTICASTES17_vS18_EENS_8epilogue10collective6detail29Sm90TmaWarpSpecializedAdapterINS1C_15DefaultEpilogueIaSJ_SJ_NS1B_6thread17LinearCombinationIaLi1EiiLNS1G_9ScaleType4KindE0ELNS_15FloatRoundStyleE2EaEENS1_15EpilogueDefaultEEEEEvvEEEEvNT_6ParamsE)
        /*044c*/ 	.short	0x0210
        /*044e*/ 	.short	0x0470


	//----- nvinfo : EIATTR_SW_WAR
	.align		4
.L_43:
        /*0450*/ 	.byte	0x04, 0x36
        /*0452*/ 	.short	(.L_45 - .L_44)
.L_44:
        /*0454*/ 	.word	0x00000008
.L_45:


//--------------------- .nv.callgraph             --------------------------
	.section	.nv.callgraph,"",@"SHT_CUDA_CALLGRAPH"
	.align	4
	.sectionentsize	8
	.align		4
        /*0000*/ 	.word	0x00000000
	.align		4
        /*0004*/ 	.word	0xffffffff
	.align		4
        /*0008*/ 	.word	index@(_ZN7cutlass13device_kernelINS_4gemm6kernel13GemmUniversalIN4cute5tupleIJiiiiEEENS1_10collective13CollectiveMmaINS1_34MainloopSm90TmaGmmaWarpSpecializedILi11ENS5_IJNS4_1CILi2EEENSA_ILi1EEESC_EEENS1_35KernelTmaWarpSpecializedCooperativeEEENS5_IJNSA_ILi256EEENSA_ILi64EEESH_EEEaNS5_IJlSC_lEEEaSJ_NS4_8TiledMMAINS4_8MMA_AtomIJNS4_4SM904GMMA26MMA_64x64x32_S32S8S8_SS_TNEEEENS4_6LayoutISD_NS5_IJSC_NSA_ILi0EEESR_EEEEENS5_IJNS4_10UnderscoreESU_SU_EEEEENS4_13SM90_TMA_LOADENS4_14ComposedLayoutINS4_7SwizzleILi2ELi4ELi3EEENS4_18smem_ptr_flag_bitsILi8EEENSQ_INS5_IJNSA_ILi8EEESH_EEENS5_IJSH_SC_EEEEEEEvNS4_8identityENS4_23SM90_TMA_LOAD_MULTICASTES17_vS18_EENS_8epilogue10collective6detail29Sm90TmaWarpSpecializedAdapterINS1C_15DefaultEpilogueIaSJ_SJ_NS1B_6thread17LinearCombinationIaLi1EiiLNS1G_9ScaleType4KindE0ELNS_15FloatRoundStyleE2EaEENS1_15EpilogueDefaultEEEEEvvEEEEvNT_6ParamsE)
	.align		4
        /*000c*/ 	.word	index@(__assertfail)
	.align		4
        /*0010*/ 	.word	0x00000000
	.align		4
        /*0014*/ 	.word	0xfffffffe
	.align		4
        /*0018*/ 	.word	0x00000000
	.align		4
        /*001c*/ 	.word	0xfffffffd
	.align		4
        /*0020*/ 	.word	0x00000000
	.align		4
        /*0024*/ 	.word	0xfffffffc


//--------------------- .nv.constant4             --------------------------
	.section	.nv.constant4,"a",@progbits
	.align	8
	.align		8
.nv.constant4:
        /*0000*/ 	.dword	__assertfail
	.align		8
        /*0008*/ 	.dword	__unnamed_1
	.align		8
        /*0010*/ 	.dword	_ZN39_INTERNAL_d192a29d_4_k_cu_8b47d37e_51934cuda3std3__45__cpo5beginE
	.align		8
        /*0018*/ 	.dword	_ZN39_INTERNAL_d192a29d_4_k_cu_8b47d37e_51934cuda3std3__45__cpo3endE
	.align		8
        /*0020*/ 	.dword	_ZN39_INTERNAL_d192a29d_4_k_cu_8b47d37e_51934cuda3std3__45__cpo6cbeginE
	.align		8
        /*0028*/ 	.dword	_ZN39_INTERNAL_d192a29d_4_k_cu_8b47d37e_51934cuda3std3__45__cpo4cendE
	.align		8
        /*0030*/ 	.dword	_ZN39_INTERNAL_d192a29d_4_k_cu_8b47d37e_51934cuda3std3__441_GLOBAL__N__d192a29d_4_k_cu_8b47d37e_51936ignoreE
	.align		8
        /*0038*/ 	.dword	_ZN39_INTERNAL_d192a29d_4_k_cu_8b47d37e_51934cuda3std3__419piecewise_constructE
	.align		8
        /*0040*/ 	.dword	_ZN39_INTERNAL_d192a29d_4_k_cu_8b47d37e_51934cuda3std3__48in_placeE
	.align		8
        /*0048*/ 	.dword	_ZN39_INTERNAL_d192a29d_4_k_cu_8b47d37e_51934cuda3std6ranges3__45__cpo4swapE
	.align		8
        /*0050*/ 	.dword	_ZN39_INTERNAL_d192a29d_4_k_cu_8b47d37e_51934cuda3std6ranges3__45__cpo9iter_moveE
	.align		8
        /*0058*/ 	.dword	_ZN39_INTERNAL_d192a29d_4_k_cu_8b47d37e_51934cute7productE
	.align		8
        /*0060*/ 	.dword	_ZN39_INTERNAL_d192a29d_4_k_cu_8b47d37e_51934cute1_E
	.align		8
        /*0068*/ 	.dword	$str$22
	.align		8
        /*0070*/ 	.dword	$str$23


//--------------------- .text._ZN7cutlass13device_kernelINS_4gemm6kernel13GemmUniversalIN4cute5tupleIJiiiiEEENS1_10collective13CollectiveMmaINS1_34MainloopSm90TmaGmmaWarpSpecializedILi11ENS5_IJNS4_1CILi2EEENSA_ILi1EEESC_EEENS1_35KernelTmaWarpSpecializedCooperativeEEENS5_IJNSA_ILi256EEENSA_ILi64EEESH_EEEaNS5_IJlSC_lEEEaSJ_NS4_8TiledMMAINS4_8MMA_AtomIJNS4_4SM904GMMA26MMA_64x64x32_S32S8S8_SS_TNEEEENS4_6LayoutISD_NS5_IJSC_NSA_ILi0EEESR_EEEEENS5_IJNS4_10UnderscoreESU_SU_EEEEENS4_13SM90_TMA_LOADENS4_14ComposedLayoutINS4_7SwizzleILi2ELi4ELi3EEENS4_18smem_ptr_flag_bitsILi8EEENSQ_INS5_IJNSA_ILi8EEESH_EEENS5_IJSH_SC_EEEEEEEvNS4_8identityENS4_23SM90_TMA_LOAD_MULTICASTES17_vS18_EENS_8epilogue10collective6detail29Sm90TmaWarpSpecializedAdapterINS1C_15DefaultEpilogueIaSJ_SJ_NS1B_6thread17LinearCombinationIaLi1EiiLNS1G_9ScaleType4KindE0ELNS_15FloatRoundStyleE2EaEENS1_15EpilogueDefaultEEEEEvvEEEEvNT_6ParamsE --------------------------
	.section	.text._ZN7cutlass13device_kernelINS_4gemm6kernel13GemmUniversalIN4cute5tupleIJiiiiEEENS1_10collective13CollectiveMmaINS1_34MainloopSm90TmaGmmaWarpSpecializedILi11ENS5_IJNS4_1CILi2EEENSA_ILi1EEESC_EEENS1_35KernelTmaWarpSpecializedCooperativeEEENS5_IJNSA_ILi256EEENSA_ILi64EEESH_EEEaNS5_IJlSC_lEEEaSJ_NS4_8TiledMMAINS4_8MMA_AtomIJNS4_4SM904GMMA26MMA_64x64x32_S32S8S8_SS_TNEEEENS4_6LayoutISD_NS5_IJSC_NSA_ILi0EEESR_EEEEENS5_IJNS4_10UnderscoreESU_SU_EEEEENS4_13SM90_TMA_LOADENS4_14ComposedLayoutINS4_7SwizzleILi2ELi4ELi3EEENS4_18smem_ptr_flag_bitsILi8EEENSQ_INS5_IJNSA_ILi8EEESH_EEENS5_IJSH_SC_EEEEEEEvNS4_8identityENS4_23SM90_TMA_LOAD_MULTICASTES17_vS18_EENS_8epilogue10collective6detail29Sm90TmaWarpSpecializedAdapterINS1C_15DefaultEpilogueIaSJ_SJ_NS1B_6thread17LinearCombinationIaLi1EiiLNS1G_9ScaleType4KindE0ELNS_15FloatRoundStyleE2EaEENS1_15EpilogueDefaultEEEEEvvEEEEvNT_6ParamsE,"ax",@progbits
	.align	128
.text._ZN7cutlass13device_kernelINS_4gemm6kernel13GemmUniversalIN4cute5tupleIJiiiiEEENS1_10collective13CollectiveMmaINS1_34MainloopSm90TmaGmmaWarpSpecializedILi11ENS5_IJNS4_1CILi2EEENSA_ILi1EEESC_EEENS1_35KernelTmaWarpSpecializedCooperativeEEENS5_IJNSA_ILi256EEENSA_ILi64EEESH_EEEaNS5_IJlSC_lEEEaSJ_NS4_8TiledMMAINS4_8MMA_AtomIJNS4_4SM904GMMA26MMA_64x64x32_S32S8S8_SS_TNEEEENS4_6LayoutISD_NS5_IJSC_NSA_ILi0EEESR_EEEEENS5_IJNS4_10UnderscoreESU_SU_EEEEENS4_13SM90_TMA_LOADENS4_14ComposedLayoutINS4_7SwizzleILi2ELi4ELi3EEENS4_18smem_ptr_flag_bitsILi8EEENSQ_INS5_IJNSA_ILi8EEESH_EEENS5_IJSH_SC_EEEEEEEvNS4_8identityENS4_23SM90_TMA_LOAD_MULTICASTES17_vS18_EENS_8epilogue10collective6detail29Sm90TmaWarpSpecializedAdapterINS1C_15DefaultEpilogueIaSJ_SJ_NS1B_6thread17LinearCombinationIaLi1EiiLNS1G_9ScaleType4KindE0ELNS_15FloatRoundStyleE2EaEENS1_15EpilogueDefaultEEEEEvvEEEEvNT_6ParamsE:
        .type           _ZN7cutlass13device_kernelINS_4gemm6kernel13GemmUniversalIN4cute5tupleIJiiiiEEENS1_10collective13CollectiveMmaINS1_34MainloopSm90TmaGmmaWarpSpecializedILi11ENS5_IJNS4_1CILi2EEENSA_ILi1EEESC_EEENS1_35KernelTmaWarpSpecializedCooperativeEEENS5_IJNSA_ILi256EEENSA_ILi64EEESH_EEEaNS5_IJlSC_lEEEaSJ_NS4_8TiledMMAINS4_8MMA_AtomIJNS4_4SM904GMMA26MMA_64x64x32_S32S8S8_SS_TNEEEENS4_6LayoutISD_NS5_IJSC_NSA_ILi0EEESR_EEEEENS5_IJNS4_10UnderscoreESU_SU_EEEEENS4_13SM90_TMA_LOADENS4_14ComposedLayoutINS4_7SwizzleILi2ELi4ELi3EEENS4_18smem_ptr_flag_bitsILi8EEENSQ_INS5_IJNSA_ILi8EEESH_EEENS5_IJSH_SC_EEEEEEEvNS4_8identityENS4_23SM90_TMA_LOAD_MULTICASTES17_vS18_EENS_8epilogue10collective6detail29Sm90TmaWarpSpecializedAdapterINS1C_15DefaultEpilogueIaSJ_SJ_NS1B_6thread17LinearCombinationIaLi1EiiLNS1G_9ScaleType4KindE0ELNS_15FloatRoundStyleE2EaEENS1_15EpilogueDefaultEEEEEvvEEEEvNT_6ParamsE,@function
        .size           _ZN7cutlass13device_kernelINS_4gemm6kernel13GemmUniversalIN4cute5tupleIJiiiiEEENS1_10collective13CollectiveMmaINS1_34MainloopSm90TmaGmmaWarpSpecializedILi11ENS5_IJNS4_1CILi2EEENSA_ILi1EEESC_EEENS1_35KernelTmaWarpSpecializedCooperativeEEENS5_IJNSA_ILi256EEENSA_ILi64EEESH_EEEaNS5_IJlSC_lEEEaSJ_NS4_8TiledMMAINS4_8MMA_AtomIJNS4_4SM904GMMA26MMA_64x64x32_S32S8S8_SS_TNEEEENS4_6LayoutISD_NS5_IJSC_NSA_ILi0EEESR_EEEEENS5_IJNS4_10UnderscoreESU_SU_EEEEENS4_13SM90_TMA_LOADENS4_14ComposedLayoutINS4_7SwizzleILi2ELi4ELi3EEENS4_18smem_ptr_flag_bitsILi8EEENSQ_INS5_IJNSA_ILi8EEESH_EEENS5_IJSH_SC_EEEEEEEvNS4_8identityENS4_23SM90_TMA_LOAD_MULTICASTES17_vS18_EENS_8epilogue10collective6detail29Sm90TmaWarpSpecializedAdapterINS1C_15DefaultEpilogueIaSJ_SJ_NS1B_6thread17LinearCombinationIaLi1EiiLNS1G_9ScaleType4KindE0ELNS_15FloatRoundStyleE2EaEENS1_15EpilogueDefaultEEEEEvvEEEEvNT_6ParamsE,(.L_x_216 - _ZN7cutlass13device_kernelINS_4gemm6kernel13GemmUniversalIN4cute5tupleIJiiiiEEENS1_10collective13CollectiveMmaINS1_34MainloopSm90TmaGmmaWarpSpecializedILi11ENS5_IJNS4_1CILi2EEENSA_ILi1EEESC_EEENS1_35KernelTmaWarpSpecializedCooperativeEEENS5_IJNSA_ILi256EEENSA_ILi64EEESH_EEEaNS5_IJlSC_lEEEaSJ_NS4_8TiledMMAINS4_8MMA_AtomIJNS4_4SM904GMMA26MMA_64x64x32_S32S8S8_SS_TNEEEENS4_6LayoutISD_NS5_IJSC_NSA_ILi0EEESR_EEEEENS5_IJNS4_10UnderscoreESU_SU_EEEEENS4_13SM90_TMA_LOADENS4_14ComposedLayoutINS4_7SwizzleILi2ELi4ELi3EEENS4_18smem_ptr_flag_bitsILi8EEENSQ_INS5_IJNSA_ILi8EEESH_EEENS5_IJSH_SC_EEEEEEEvNS4_8identityENS4_23SM90_TMA_LOAD_MULTICASTES17_vS18_EENS_8epilogue10collective6detail29Sm90TmaWarpSpecializedAdapterINS1C_15DefaultEpilogueIaSJ_SJ_NS1B_6thread17LinearCombinationIaLi1EiiLNS1G_9ScaleType4KindE0ELNS_15FloatRoundStyleE2EaEENS1_15EpilogueDefaultEEEEEvvEEEEvNT_6ParamsE)
        .other          _ZN7cutlass13device_kernelINS_4gemm6kernel13GemmUniversalIN4cute5tupleIJiiiiEEENS1_10collective13CollectiveMmaINS1_34MainloopSm90TmaGmmaWarpSpecializedILi11ENS5_IJNS4_1CILi2EEENSA_ILi1EEESC_EEENS1_35KernelTmaWarpSpecializedCooperativeEEENS5_IJNSA_ILi256EEENSA_ILi64EEESH_EEEaNS5_IJlSC_lEEEaSJ_NS4_8TiledMMAINS4_8MMA_AtomIJNS4_4SM904GMMA26MMA_64x64x32_S32S8S8_SS_TNEEEENS4_6LayoutISD_NS5_IJSC_NSA_ILi0EEESR_EEEEENS5_IJNS4_10UnderscoreESU_SU_EEEEENS4_13SM90_TMA_LOADENS4_14ComposedLayoutINS4_7SwizzleILi2ELi4ELi3EEENS4_18smem_ptr_flag_bitsILi8EEENSQ_INS5_IJNSA_ILi8EEESH_EEENS5_IJSH_SC_EEEEEEEvNS4_8identityENS4_23SM90_TMA_LOAD_MULTICASTES17_vS18_EENS_8epilogue10collective6detail29Sm90TmaWarpSpecializedAdapterINS1C_15DefaultEpilogueIaSJ_SJ_NS1B_6thread17LinearCombinationIaLi1EiiLNS1G_9ScaleType4KindE0ELNS_15FloatRoundStyleE2EaEENS1_15EpilogueDefaultEEEEEvvEEEEvNT_6ParamsE,@"STO_CUDA_ENTRY STV_DEFAULT"
_ZN7cutlass13device_kernelINS_4gemm6kernel13GemmUniversalIN4cute5tupleIJiiiiEEENS1_10collective13CollectiveMmaINS1_34MainloopSm90TmaGmmaWarpSpecializedILi11ENS5_IJNS4_1CILi2EEENSA_ILi1EEESC_EEENS1_35KernelTmaWarpSpecializedCooperativeEEENS5_IJNSA_ILi256EEENSA_ILi64EEESH_EEEaNS5_IJlSC_lEEEaSJ_NS4_8TiledMMAINS4_8MMA_AtomIJNS4_4SM904GMMA26MMA_64x64x32_S32S8S8_SS_TNEEEENS4_6LayoutISD_NS5_IJSC_NSA_ILi0EEESR_EEEEENS5_IJNS4_10UnderscoreESU_SU_EEEEENS4_13SM90_TMA_LOADENS4_14ComposedLayoutINS4_7SwizzleILi2ELi4ELi3EEENS4_18smem_ptr_flag_bitsILi8EEENSQ_INS5_IJNSA_ILi8EEESH_EEENS5_IJSH_SC_EEEEEEEvNS4_8identityENS4_23SM90_TMA_LOAD_MULTICASTES17_vS18_EENS_8epilogue10collective6detail29Sm90TmaWarpSpecializedAdapterINS1C_15DefaultEpilogueIaSJ_SJ_NS1B_6thread17LinearCombinationIaLi1EiiLNS1G_9ScaleType4KindE0ELNS_15FloatRoundStyleE2EaEENS1_15EpilogueDefaultEEEEEvvEEEEvNT_6ParamsE:
[----:B------:R-:W0:Y:S01]  /*0000*/  LDC R1, c[0x0][0x28] ;  /* 0x00000a00ff017b82 */ /* 0x000e220000000800 */
[----:B------:R-:W1:Y:S01]  /*0010*/  S2R R94, SR_TID.X ;  /* 0x00000000005e7919 */ /* 0x000e620000002100 */
[----:B------:R-:W-:Y:S01]  /*0020*/  ELECT P0, URZ, PT ;  /* 0x00000000003f782f */ /* 0x000fe20003800000 */
[----:B------:R-:W-:Y:S01]  /*0030*/  BSSY B0, `(.L_x_0) ;  /* 0x000000f000007945 */ /* 0x000fe20003800000 */
[--C-:B-1----:R-:W-:Y:S02]  /*0040*/  SHF.R.U32.HI R0, RZ, 0x5, R94.reuse ;  /* 0x00000005ff007819 */ /* 0x102fe4000001165e */
[----:B------:R-:W-:-:S03]  /*0050*/  SHF.R.U32.HI R7, RZ, 0x7, R94 ;  /* 0x00000007ff077819 */ /* 0x000fc6000001165e */
[----:B------:R-:W1:Y:S04]  /*0060*/  SHFL.IDX PT, R3, R0, RZ, 0x1f ;  /* 0x00001fff00037589 */ /* 0x000e6800000e0000 */
[----:B------:R2:W3:Y:S01]  /*0070*/  SHFL.IDX PT, R2, R7, RZ, 0x1f ;  /* 0x00001fff07027589 */ /* 0x0004e200000e0000 */
[----:B-1----:R-:W-:-:S13]  /*0080*/  ISETP.NE.OR P0, PT, R3, RZ, !P0 ;  /* 0x000000ff0300720c */ /* 0x002fda0004705670 */
[----:B0-23--:R-:W-:Y:S05]  /*0090*/  @P0 BRA `(.L_x_1) ;  /* 0x0000000000200947 */ /* 0x00dfea0003800000 */
[----:B------:R-:W-:Y:S02]  /*00a0*/  ULDC.64 UR4, c[0x0][0x198] ;  /* 0x0000660000047ab9 */ /* 0x000fe40000000a00 */
[----:B------:R-:W-:Y:S02]  /*00b0*/  UIADD3 UR6, UP0, UR4, 0xf0, URZ ;  /* 0x000000f004067890 */ /* 0x000fe4000ff1e03f */
[----:B------:R-:W-:Y:S02]  /*00c0*/  UIADD3 UR4, UP1, UR4, 0x1f0, URZ ;  /* 0x000001f004047890 */ /* 0x000fe4000ff3e03f */
[----:B------:R-:W-:Y:S02]  /*00d0*/  UIADD3.X UR7, URZ, UR5, URZ, UP0, !UPT ;  /* 0x000000053f077290 */ /* 0x000fe400087fe43f */
[----:B------:R-:W-:-:S07]  /*00e0*/  UIADD3.X UR5, URZ, UR5, URZ, UP1, !UPT ;  /* 0x000000053f057290 */ /* 0x000fce0008ffe43f */
[----:B------:R0:W-:Y:S02]  /*00f0*/  UTMACCTL.PF [UR6] ;  /* 0x00000000060079b9 */ /* 0x0001e40008040000 */
[----:B------:R0:W-:Y:S02]  /*0100*/  UTMACCTL.PF [UR4] ;  /* 0x00000000040079b9 */ /* 0x0001e40008040000 */
[----:B0-----:R-:W-:Y:S01]  /*0110*/  NOP ;  /* 0x0000000000007918 */ /* 0x001fe20000000000 */
.L_x_1:
[----:B------:R-:W-:Y:S05]  /*0120*/  BSYNC B0 ;  /* 0x0000000000007941 */ /* 0x000fea0003800000 */
.L_x_0:
[----:B------:R-:W0:Y:S02]  /*0130*/  SHFL.IDX PT, R5, R0, RZ, 0x1f ;  /* 0x00001fff00057589 */ /* 0x000e2400000e0000 */
[----:B0-----:R-:W-:-:S13]  /*0140*/  ISETP.NE.AND P0, PT, R5, RZ, PT ;  /* 0x000000ff0500720c */ /* 0x001fda0003f05270 */
[----:B------:R-:W-:Y:S05]  /*0150*/  @P0 BRA `(.L_x_2) ;  /* 0x00000000009c0947 */ /* 0x000fea0003800000 */
[----:B------:R-:W-:Y:S01]  /*0160*/  ELECT P0, URZ, PT ;  /* 0x00000000003f782f */ /* 0x000fe20003800000 */
[----:B------:R-:W-:-:S12]  /*0170*/  BSSY B0, `(.L_x_2) ;  /* 0x0000025000007945 */ /* 0x000fd80003800000 */
[----:B------:R-:W-:Y:S05]  /*0180*/  @!P0 BRA `(.L_x_3) ;  /* 0x00000000008c8947 */ /* 0x000fea0003800000 */
[----:B------:R-:W0:Y:S01]  /*0190*/  S2UR UR8, SR_CgaCtaId ;  /* 0x00000000000879c3 */ /* 0x000e220000008800 */
[----:B------:R-:W-:Y:S01]  /*01a0*/  UMOV UR4, 0x400 ;  /* 0x0000040000047882 */ /* 0x000fe20000000000 */
[----:B------:R-:W-:Y:S01]  /*01b0*/  UMOV UR5, 0x1 ;  /* 0x0000000100057882 */ /* 0x000fe20000000000 */
[----:B------:R-:W-:Y:S02]  /*01c0*/  UMOV UR6, 0x4 ;  /* 0x0000000400067882 */ /* 0x000fe40000000000 */
[----:B------:R-:W-:-:S04]  /*01d0*/  UIADD3 UR6, -UR6, 0x100000, URZ ;  /* 0x0010000006067890 */ /* 0x000fc8000fffe13f */
[----:B------:R-:W-:Y:S02]  /*01e0*/  USHF.L.U32 UR7, UR6, 0xb, URZ ;  /* 0x0000000b06077899 */ /* 0x000fe4000800063f */
[----:B------:R-:W-:Y:S02]  /*01f0*/  USHF.L.U32 UR6, UR6, 0x1, URZ ;  /* 0x0000000106067899 */ /* 0x000fe4000800063f */
[----:B0-----:R-:W-:Y:S02]  /*0200*/  ULEA UR8, UR8, UR4, 0x18 ;  /* 0x0000000408087291 */ /* 0x001fe4000f8ec03f */
[----:B------:R-:W-:-:S04]  /*0210*/  UIADD3 UR4, -UR5, 0x100000, URZ ;  /* 0x0010000005047890 */ /* 0x000fc8000fffe13f */
[----:B------:R-:W-:Y:S02]  /*0220*/  USHF.L.U32 UR5, UR4, 0xb, URZ ;  /* 0x0000000b04057899 */ /* 0x000fe4000800063f */
[----:B------:R-:W-:Y:S01]  /*0230*/  USHF.L.U32 UR4, UR4, 0x1, URZ ;  /* 0x0000000104047899 */ /* 0x000fe2000800063f */
[----:B------:R-:W0:Y:S11]  /*0240*/  FENCE.VIEW.ASYNC.S ;  /* 0x00000000000073c6 */ /* 0x000e360000000000 */
[----:B0-----:R0:W1:Y:S01]  /*0250*/  SYNCS.EXCH.64 URZ, [UR8], UR4 ;  /* 0x00000004083f75b2 */ /* 0x0010620008000100 */
[----:B------:R0:W2:Y:S01]  /*0260*/  SYNCS.EXCH.64 URZ, [UR8+0x58], UR6 ;  /* 0x00005806083f75b2 */ /* 0x0000a20008000100 */
[----:B------:R0:W3:Y:S01]  /*0270*/  SYNCS.EXCH.64 URZ, [UR8+0x8], UR4 ;  /* 0x00000804083f75b2 */ /* 0x0000e20008000100 */
[----:B------:R0:W4:Y:S01]  /*0280*/  SYNCS.EXCH.64 URZ, [UR8+0x60], UR6 ;  /* 0x00006006083f75b2 */ /* 0x0001220008000100 */
[----:B------:R0:W0:Y:S01]  /*0290*/  SYNCS.EXCH.64 URZ, [UR8+0x10], UR4 ;  /* 0x00001004083f75b2 */ /* 0x0000220008000100 */
        /* <DEDUP_REMOVED lines=17> */
[----:B------:R-:W-:Y:S01]  /*03b0*/  NOP ;  /* 0x0000000000007918 */ /* 0x000fe20000000000 */
.L_x_3:
[----:B0-----:R-:W-:Y:S05]  /*03c0*/  BSYNC B0 ;  /* 0x0000000000007941 */ /* 0x001fea0003800000 */
.L_x_2:
[----:B------:R-:W-:Y:S01]  /*03d0*/  SHF.R.S32.HI R9, RZ, 0x1f, R94 ;  /* 0x0000001fff097819 */ /* 0x000fe2000001145e */
[----:B------:R-:W0:Y:S01]  /*03e0*/  SHFL.IDX PT, R0, R0, RZ, 0x1f ;  /* 0x00001fff00007589 */ /* 0x000e2200000e0000 */
[----:B------:R-:W5:Y:S01]  /*03f0*/  S2UR UR8, SR_CTAID.X ;  /* 0x00000000000879c3 */ /* 0x000f620000002500 */
[----:B------:R-:W-:Y:S02]  /*0400*/  ELECT P0, URZ, PT ;  /* 0x00000000003f782f */ /* 0x000fe40003800000 */
[----:B------:R-:W-:Y:S01]  /*0410*/  LEA.HI R9, R9, R94, RZ, 0x7 ;  /* 0x0000005e09097211 */ /* 0x000fe200078f38ff */
[----:B------:R-:W1:Y:S01]  /*0420*/  S2R R4, SR_CTAID.Y ;  /* 0x0000000000047919 */ /* 0x000e620000002600 */
[----:B------:R-:W-:Y:S01]  /*0430*/  SHF.R.S32.HI R6, RZ, 0x1f, R5 ;  /* 0x0000001fff067819 */ /* 0x000fe20000011405 */
[----:B------:R-:W-:Y:S01]  /*0440*/  ULDC UR4, c[0x0][0x150] ;  /* 0x0000540000047ab9 */ /* 0x000fe20000000800 */
[----:B------:R-:W-:Y:S01]  /*0450*/  LOP3.LUT R9, R9, 0xffffff80, RZ, 0xc0, !PT ;  /* 0xffffff8009097812 */ /* 0x000fe200078ec0ff */
[----:B------:R-:W-:Y:S01]  /*0460*/  NOP ;  /* 0x0000000000007918 */ /* 0x000fe20000000000 */
[----:B------:R-:W-:Y:S01]  /*0470*/  LEA.HI R6, R6, R5, RZ, 0x2 ;  /* 0x0000000506067211 */ /* 0x000fe200078f10ff */
[----:B------:R-:W2:Y:S01]  /*0480*/  LDC R11, c[0x0][0x144] ;  /* 0x00005100ff0b7b82 */ /* 0x000ea20000000800 */
[----:B------:R-:W-:Y:S01]  /*0490*/  NOP ;  /* 0x0000000000007918 */ /* 0x000fe20000000000 */
[----:B------:R-:W-:Y:S01]  /*04a0*/  IMAD.IADD R8, R94, 0x1, -R9 ;  /* 0x000000015e087824 */ /* 0x000fe200078e0a09 */
[----:B------:R-:W-:Y:S01]  /*04b0*/  LOP3.LUT R6, R6, 0x3ffffffc, RZ, 0xc0, !PT ;  /* 0x3ffffffc06067812 */ /* 0x000fe200078ec0ff */
[----:B------:R-:W-:Y:S01]  /*04c0*/  IMAD.MOV.U32 R22, RZ, RZ, 0x1 ;  /* 0x00000001ff167424 */ /* 0x000fe200078e00ff */
[----:B------:R-:W-:-:S02]  /*04d0*/  ISETP.NE.AND P3, PT, R2, RZ, PT ;  /* 0x000000ff0200720c */ /* 0x000fc40003f65270 */
[----:B------:R-:W-:Y:S01]  /*04e0*/  SHF.R.S32.HI R9, RZ, 0x1f, R8 ;  /* 0x0000001fff097819 */ /* 0x000fe20000011408 */
[----:B------:R-:W-:Y:S01]  /*04f0*/  IMAD.IADD R6, R5, 0x1, -R6 ;  /* 0x0000000105067824 */ /* 0x000fe200078e0a06 */
[----:B------:R-:W3:Y:S02]  /*0500*/  LDC R13, c[0x0][0x140] ;  /* 0x00005000ff0d7b82 */ /* 0x000ee40000000800 */
[----:B------:R-:W-:Y:S02]  /*0510*/  LEA.HI R9, R9, R8, RZ, 0x3 ;  /* 0x0000000809097211 */ /* 0x000fe400078f18ff */
[----:B0-----:R-:W-:Y:S02]  /*0520*/  ISETP.NE.OR P0, PT, R0, RZ, !P0 ;  /* 0x000000ff0000720c */ /* 0x001fe40004705670 */
[----:B------:R-:W-:Y:S02]  /*0530*/  SHF.R.S32.HI R0, RZ, 0x3, R9 ;  /* 0x00000003ff007819 */ /* 0x000fe40000011409 */
[----:B-----5:R-:W-:-:S02]  /*0540*/  I2FP.F32.U32 R10, UR8 ;  /* 0x00000008000a7c45 */ /* 0x020fc40008201000 */
[----:B------:R-:W-:-:S03]  /*0550*/  SHF.R.S32.HI R9, RZ, 0x1f, R9 ;  /* 0x0000001fff097819 */ /* 0x000fc60000011409 */
[----:B------:R-:W-:Y:S01]  /*0560*/  FMUL R10, R10, UR4 ;  /* 0x000000040a0a7c20 */ /* 0x000fe20008400000 */
[----:B------:R-:W-:Y:S01]  /*0570*/  LEA.HI R9, R9, R0, RZ, 0x2 ;  /* 0x0000000009097211 */ /* 0x000fe200078f10ff */
[----:B------:R-:W-:Y:S01]  /*0580*/  ULDC UR4, c[0x0][0x154] ;  /* 0x0000550000047ab9 */ /* 0x000fe20000000800 */
[----:B-1----:R-:W-:Y:S01]  /*0590*/  I2FP.F32.U32 R12, R4 ;  /* 0x00000004000c7245 */ /* 0x002fe20000201000 */
[----:B------:R-:W-:Y:S01]  /*05a0*/  VOTEU.ALL UP0, P0 ;  /* 0x00000000003f7886 */ /* 0x000fe20000000000 */
[----:B------:R-:W-:Y:S01]  /*05b0*/  LOP3.LUT R9, R9, 0xfffffffc, RZ, 0xc0, !PT ;  /* 0xfffffffc09097812 */ /* 0x000fe200078ec0ff */
[----:B------:R-:W0:Y:S01]  /*05c0*/  F2I.U32.TRUNC.NTZ R10, R10 ;  /* 0x0000000a000a7305 */ /* 0x000e22000020f000 */
[----:B------:R-:W-:Y:S01]  /*05d0*/  VOTEU.ALL UP1, P0 ;  /* 0x00000000003f7886 */ /* 0x000fe20000020000 */
[----:B------:R-:W-:Y:S01]  /*05e0*/  FMUL R12, R12, UR4 ;  /* 0x000000040c0c7c20 */ /* 0x000fe20008400000 */
[----:B------:R-:W1:Y:S01]  /*05f0*/  @!UP0 S2UR UR7, SR_CgaCtaId ;  /* 0x00000000000789c3 */ /* 0x000e620000008800 */
[----:B------:R-:W-:Y:S01]  /*0600*/  IMAD.IADD R9, R0, 0x1, -R9 ;  /* 0x0000000100097824 */ /* 0x000fe200078e0a09 */
[----:B------:R-:W-:Y:S01]  /*0610*/  SHF.R.S32.HI R0, RZ, 0x1f, R3 ;  /* 0x0000001fff007819 */ /* 0x000fe20000011403 */
[----:B------:R-:W-:Y:S01]  /*0620*/  UMOV UR4, 0x20 ;  /* 0x0000002000047882 */ /* 0x000fe20000000000 */
[----:B------:R-:W-:Y:S01]  /*0630*/  @!UP0 UMOV UR6, 0x400 ;  /* 0x0000040000068882 */ /* 0x000fe20000000000 */
[----:B------:R-:W-:Y:S01]  /*0640*/  IMAD R19, R6, 0x4, R9 ;  /* 0x0000000406137824 */ /* 0x000fe200078e0209 */
[----:B------:R-:W5:Y:S01]  /*0650*/  F2I.U32.TRUNC.NTZ R12, R12 ;  /* 0x0000000c000c7305 */ /* 0x000f62000020f000 */
[----:B------:R-:W-:Y:S01]  /*0660*/  LEA.HI R0, R0, R3, RZ, 0x2 ;  /* 0x0000000300007211 */ /* 0x000fe200078f10ff */
[----:B------:R-:W4:Y:S01]  /*0670*/  LDC R9, c[0x0][0x148] ;  /* 0x00005200ff097b82 */ /* 0x000f220000000800 */
[----:B------:R-:W-:-:S04]  /*0680*/  @!UP0 UIADD3 UR4, -UR4, 0x100000, URZ ;  /* 0x0010000004048890 */ /* 0x000fc8000fffe13f */
[----:B------:R-:W-:Y:S02]  /*0690*/  @!UP0 USHF.L.U32 UR5, UR4, 0xb, URZ ;  /* 0x0000000b04058899 */ /* 0x000fe4000800063f */
[----:B------:R-:W-:Y:S01]  /*06a0*/  @!UP0 USHF.L.U32 UR4, UR4, 0x1, URZ ;  /* 0x0000000104048899 */ /* 0x000fe2000800063f */
[----:B------:R-:W-:Y:S01]  /*06b0*/  LEA.HI R6, R19, R19, RZ, 0x1 ;  /* 0x0000001313067211 */ /* 0x000fe200078f08ff */
[----:B0-----:R-:W-:Y:S01]  /*06c0*/  IMAD.MOV R14, RZ, RZ, -R10 ;  /* 0x000000ffff0e7224 */ /* 0x001fe200078e0a0a */
[----:B------:R-:W-:Y:S02]  /*06d0*/  LOP3.LUT R0, R0, 0xfffffffc, RZ, 0xc0, !PT ;  /* 0xfffffffc00007812 */ /* 0x000fe400078ec0ff */
[----:B------:R-:W-:Y:S01]  /*06e0*/  LOP3.LUT R10, R6, 0xfffffffe, RZ, 0xc0, !PT ;  /* 0xfffffffe060a7812 */ /* 0x000fe200078ec0ff */
[----:B--2---:R-:W-:Y:S01]  /*06f0*/  IMAD R6, R11, R14, UR8 ;  /* 0x000000080b067e24 */ /* 0x004fe2000f8e020e */
[----:B---3--:R-:W-:Y:S01]  /*0700*/  ISETP.EQ.U32.AND P2, PT, R13, 0x1, PT ;  /* 0x000000010d00780c */ /* 0x008fe20003f42070 */
[----:B------:R-:W-:-:S02]  /*0710*/  IMAD.IADD R3, R3, 0x1, -R0 ;  /* 0x0000000103037824 */ /* 0x000fc400078e0a00 */
[C---:B------:R-:W-:Y:S02]  /*0720*/  IMAD.IADD R11, R19.reuse, 0x1, -R10 ;  /* 0x00000001130b7824 */ /* 0x040fe400078e0a0a */
[----:B------:R-:W-:Y:S01]  /*0730*/  IMAD.SHL.U32 R10, R19, 0x4, RZ ;  /* 0x00000004130a7824 */ /* 0x000fe200078e00ff */
[----:B------:R-:W-:Y:S01]  /*0740*/  ISETP.NE.AND P1, PT, R3, 0x3, PT ;  /* 0x000000030300780c */ /* 0x000fe20003f25270 */
[----:B-----5:R-:W-:Y:S01]  /*0750*/  IMAD.MOV R24, RZ, RZ, -R12 ;  /* 0x000000ffff187224 */ /* 0x020fe200078e0a0c */
[----:B------:R-:W-:Y:S01]  /*0760*/  ISETP.NE.AND P4, PT, R11, R6, PT ;  /* 0x000000060b00720c */ /* 0x000fe20003f85270 */
[----:B-1----:R-:W-:Y:S01]  /*0770*/  @!UP0 ULEA UR6, UR7, UR6, 0x18 ;  /* 0x0000000607068291 */ /* 0x002fe2000f8ec03f */
[----:B------:R-:W-:Y:S01]  /*0780*/  LOP3.LUT R19, R19, 0xc, R10, 0x78, !PT ;  /* 0x0000000c13137812 */ /* 0x000fe200078e780a */
[----:B------:R-:W-:Y:S01]  /*0790*/  VOTEU.ALL UP0, P0 ;  /* 0x00000000003f7886 */ /* 0x000fe20000000000 */
[----:B------:R-:W-:Y:S01]  /*07a0*/  LOP3.LUT P0, RZ, R8, 0x7, RZ, 0xc0, !PT ;  /* 0x0000000708ff7812 */ /* 0x000fe2000780c0ff */
[----:B------:R-:W-:Y:S01]  /*07b0*/  VIADD R8, R2, 0xffffffff ;  /* 0xffffffff02087836 */ /* 0x000fe20000000000 */
[----:B------:R-:W-:Y:S01]  /*07c0*/  ISETP.EQ.OR P1, PT, R3, RZ, !P1 ;  /* 0x000000ff0300720c */ /* 0x000fe20004f22670 */
[----:B----4-:R-:W-:Y:S01]  /*07d0*/  IMAD R11, R9, R24, R4 ;  /* 0x00000018090b7224 */ /* 0x010fe200078e0204 */
[----:B------:R-:W-:-:S02]  /*07e0*/  ISETP.LT.U32.AND P0, PT, R19, 0x2, !P0 ;  /* 0x000000021300780c */ /* 0x000fc40004701070 */
[----:B------:R-:W-:Y:S02]  /*07f0*/  ISETP.EQ.AND P1, PT, R2, RZ, P1 ;  /* 0x000000ff0200720c */ /* 0x000fe40000f22270 */
[----:B------:R-:W-:Y:S01]  /*0800*/  ISETP.GE.U32.AND P6, PT, R8, 0x2, PT ;  /* 0x000000020800780c */ /* 0x000fe20003fc6070 */
[----:B------:R-:W0:Y:S02]  /*0810*/  FENCE.VIEW.ASYNC.S ;  /* 0x00000000000073c6 */ /* 0x000e240000000000 */
[----:B0-----:R0:W1:Y:S01]  /*0820*/  @!UP0 SYNCS.EXCH.64 URZ, [UR6+0xc0], UR4 ;  /* 0x0000c004063f85b2 */ /* 0x0010620008000100 */
[----:B------:R-:W-:Y:S02]  /*0830*/  @P4 LEA.HI R0, R19, R19, RZ, 0x1 ;  /* 0x0000001313004211 */ /* 0x000fe400078f08ff */
[----:B------:R-:W-:Y:S02]  /*0840*/  SEL R18, RZ, 0x1, !P1 ;  /* 0x00000001ff127807 */ /* 0x000fe40004800000 */
[----:B------:R-:W-:-:S02]  /*0850*/  @P4 SHF.R.S32.HI R0, RZ, 0x1, R0 ;  /* 0x00000001ff004819 */ /* 0x000fc40000011400 */
[----:B------:R-:W-:Y:S02]  /*0860*/  SEL R18, R18, 0x2, P6 ;  /* 0x0000000212127807 */ /* 0x000fe40003000000 */
[----:B------:R-:W-:Y:S02]  /*0870*/  @P4 ISETP.NE.AND P5, PT, R0, R11, PT ;  /* 0x0000000b0000420c */ /* 0x000fe40003fa5270 */
[----:B------:R-:W-:Y:S02]  /*0880*/  SEL R11, RZ, 0x1, !P0 ;  /* 0x00000001ff0b7807 */ /* 0x000fe40004000000 */
[----:B------:R-:W-:Y:S02]  /*0890*/  @P4 SEL R22, RZ, 0x1, P5 ;  /* 0x00000001ff164807 */ /* 0x000fe40002800000 */
[----:B------:R-:W-:Y:S01]  /*08a0*/  LOP3.LUT R0, R94, 0x7f, RZ, 0xc0, !PT ;  /* 0x0000007f5e007812 */ /* 0x000fe200078ec0ff */
[----:B------:R0:W2:Y:S01]  /*08b0*/  @!UP1 SYNCS.EXCH.64 URZ, [UR6+0xc8], UR4 ;  /* 0x0000c804063f95b2 */ /* 0x0000a20008000100 */
[----:B------:R-:W-:Y:S01]  /*08c0*/  LOP3.LUT R22, R22, R11, RZ, 0xc0, !PT ;  /* 0x0000000b16167212 */ /* 0x000fe200078ec0ff */
[----:B------:R-:W-:Y:S01]  /*08d0*/  NOP ;  /* 0x0000000000007918 */ /* 0x000fe20000000000 */
[----:B------:R-:W-:Y:S05]  /*08e0*/  @!P2 BRA `(.L_x_4) ;  /* 0x000000000008a947 */ /* 0x000fea0003800000 */
[----:B-12---:R-:W-:Y:S01]  /*08f0*/  UCGABAR_ARV ;  /* 0x00000000000079c7 */ /* 0x006fe20008000000 */
[----:B------:R-:W-:Y:S05]  /*0900*/  BRA `(.L_x_5) ;  /* 0x0000000000047947 */ /* 0x000fea0003800000 */
.L_x_4:
[----:B-12---:R-:W-:Y:S01]  /*0910*/  NOP ;  /* 0x0000000000007918 */ /* 0x006fe20000000000 */
.L_x_5:
[----:B------:R-:W1:Y:S01]  /*0920*/  LDC R2, c[0x0][0x65c] ;  /* 0x00019700ff027b82 */ /* 0x000e620000000800 */
[----:B------:R-:W-:Y:S02]  /*0930*/  IMAD.U32 R10, RZ, RZ, UR8 ;  /* 0x00000008ff0a7e24 */ /* 0x000fe4000f8e00ff */
[----:B------:R-:W-:Y:S01]  /*0940*/  IMAD.MOV.U32 R11, RZ, RZ, RZ ;  /* 0x000000ffff0b7224 */ /* 0x000fe200078e00ff */
[----:B-1----:R-:W-:-:S04]  /*0950*/  ISETP.NE.AND P1, PT, R2, 0x1, PT ;  /* 0x000000010200780c */ /* 0x002fc80003f25270 */
[----:B------:R-:W-:-:S09]  /*0960*/  P2R R5, PR, RZ, 0x2 ;  /* 0x00000002ff057803 */ /* 0x000fd20000000000 */
[----:B------:R-:W1:Y:S01]  /*0970*/  @P1 LDC R17, c[0x0][0x10] ;  /* 0x00000400ff111b82 */ /* 0x000e620000000800 */
[----:B------:R-:W-:Y:S02]  /*0980*/  @P1 IMAD.MOV.U32 R5, RZ, RZ, RZ ;  /* 0x000000ffff051224 */ /* 0x000fe400078e00ff */
[----:B------:R-:W-:-:S05]  /*0990*/  @P1 IMAD.MOV.U32 R15, RZ, RZ, RZ ;  /* 0x000000ffff0f1224 */ /* 0x000fca00078e00ff */
[----:B------:R-:W2:Y:S01]  /*09a0*/  @!P1 LDC R13, c[0x0][0xc] ;  /* 0x00000300ff0d9b82 */ /* 0x000ea20000000800 */
[----:B0-----:R-:W-:Y:S01]  /*09b0*/  ULDC UR4, c[0x0][0xc] ;  /* 0x0000030000047ab9 */ /* 0x001fe20000000800 */
[----:B------:R-:W-:Y:S01]  /*09c0*/  ULDC UR5, c[0x0][0x10] ;  /* 0x0000040000057ab9 */ /* 0x000fe20000000800 */
[----:B------:R-:W-:Y:S01]  /*09d0*/  ULDC UR6, c[0x0][0x14] ;  /* 0x0000050000067ab9 */ /* 0x000fe20000000800 */
[----:B------:R-:W-:-:S04]  /*09e0*/  UIMAD.WIDE.U32 UR4, UR4, UR5, URZ ;  /* 0x00000005040472a5 */ /* 0x000fc8000f8e003f */
[----:B------:R-:W-:Y:S02]  /*09f0*/  UIMAD.WIDE.U32 UR36, UR4, UR6, URZ ;  /* 0x00000006042472a5 */ /* 0x000fe4000f8e003f */
[----:B------:R-:W-:-:S04]  /*0a00*/  UIMAD UR42, UR5, UR6, URZ ;  /* 0x00000006052a72a4 */ /* 0x000fc8000f8e023f */
[----:B------:R-:W-:Y:S01]  /*0a10*/  UIADD3 UR42, UR37, UR42, URZ ;  /* 0x0000002a252a7290 */ /* 0x000fe2000fffe03f */
[----:B-1----:R-:W-:-:S04]  /*0a20*/  @P1 IMAD.WIDE.U32 R16, R17, UR8, R4 ;  /* 0x0000000811101c25 */ /* 0x002fc8000f8e0004 */
[----:B------:R-:W-:Y:S02]  /*0a30*/  @P1 IMAD.IADD R17, R17, 0x1, R15 ;  /* 0x0000000111111824 */ /* 0x000fe400078e020f */
[----:B--2---:R-:W-:-:S04]  /*0a40*/  @!P1 IMAD.WIDE.U32 R10, R4, R13, R10 ;  /* 0x0000000d040a9225 */ /* 0x004fc800078e000a */
[----:B------:R-:W-:Y:S02]  /*0a50*/  @!P1 IMAD.MOV.U32 R16, RZ, RZ, R10 ;  /* 0x000000ffff109224 */ /* 0x000fe400078e000a */
[----:B------:R-:W-:Y:S01]  /*0a60*/  @!P1 IMAD.MOV.U32 R17, RZ, RZ, R11 ;  /* 0x000000ffff119224 */ /* 0x000fe200078e000b */
[----:B------:R-:W-:Y:S06]  /*0a70*/  @!P2 BRA `(.L_x_6) ;  /* 0x00000000000ca947 */ /* 0x000fec0003800000 */
[----:B------:R-:W-:Y:S01]  /*0a80*/  UCGABAR_WAIT ;  /* 0x0000000000007dc7 */ /* 0x000fe20008000000 */
[----:B------:R-:W-:Y:S01]  /*0a90*/  CCTL.IVALL ;  /* 0x00000000ff00798f */ /* 0x000fe20002000000 */
[----:B------:R-:W-:Y:S05]  /*0aa0*/  BRA `(.L_x_7) ;  /* 0x0000000000047947 */ /* 0x000fea0003800000 */
.L_x_6:
[----:B------:R-:W-:Y:S06]  /*0ab0*/  BAR.SYNC.DEFER_BLOCKING 0x0 ;  /* 0x0000000000007b1d */ /* 0x000fec0000010000 */
.L_x_7:
[----:B------:R-:W-:Y:S05]  /*0ac0*/  @!P3 BRA `(.L_x_8) ;  /* 0x000000500054b947 */ /* 0x000fea0003800000 */
[----:B------:R-:W-:-:S13]  /*0ad0*/  ISETP.GT.U32.AND P0, PT, R8, 0x1, PT ;  /* 0x000000010800780c */ /* 0x000fda0003f04070 */
[----:B------:R-:W-:Y:S05]  /*0ae0*/  @P0 EXIT ;  /* 0x000000000000094d */ /* 0x000fea0003800000 */
[----:B------:R-:W-:Y:S01]  /*0af0*/  ULDC.64 UR4, c[0x0][0x650] ;  /* 0x0001940000047ab9 */ /* 0x000fe20000000a00 */
[----:B------:R-:W-:Y:S01]  /*0b00*/  PRMT R3, RZ, 0x7610, R3 ;  /* 0x00007610ff037816 */ /* 0x000fe20000000003 */
[----:B------:R-:W-:Y:S01]  /*0b10*/  IMAD.MOV.U32 R99, RZ, RZ, -0x1 ;  /* 0xffffffffff637424 */ /* 0x000fe200078e00ff */
[----:B------:R-:W-:Y:S01]  /*0b20*/  ISETP.GE.U32.AND P0, PT, R16, UR4, PT ;  /* 0x0000000410007c0c */ /* 0x000fe2000bf06070 */
[----:B------:R-:W-:Y:S02]  /*0b30*/  IMAD.MOV.U32 R100, RZ, RZ, -0x1 ;  /* 0xffffffffff647424 */ /* 0x000fe400078e00ff */
[----:B------:R-:W-:Y:S01]  /*0b40*/  IMAD.MOV.U32 R23, RZ, RZ, -0x1 ;  /* 0xffffffffff177424 */ /* 0x000fe200078e00ff */
[----:B------:R-:W-:-:S13]  /*0b50*/  ISETP.GE.U32.AND.EX P0, PT, R17, UR5, PT, P0 ;  /* 0x0000000511007c0c */ /* 0x000fda000bf06100 */
[----:B------:R-:W-:Y:S05]  /*0b60*/  @P0 BRA `(.L_x_9) ;  /* 0x00000004002c0947 */ /* 0x000fea0003800000 */
[----:B------:R-:W0:Y:S01]  /*0b70*/  LDC.64 R26, c[0x0][0x628] ;  /* 0x00018a00ff1a7b82 */ /* 0x000e220000000a00 */
[----:B------:R-:W-:Y:S02]  /*0b80*/  IMAD.MOV.U32 R10, RZ, RZ, R16 ;  /* 0x000000ffff0a7224 */ /* 0x000fe400078e0010 */
[----:B------:R-:W-:-:S05]  /*0b90*/  IMAD.MOV.U32 R11, RZ, RZ, R17 ;  /* 0x000000ffff0b7224 */ /* 0x000fca00078e0011 */
[----:B------:R-:W1:Y:S08]  /*0ba0*/  LDC R8, c[0x0][0x630] ;  /* 0x00018c00ff087b82 */ /* 0x000e700000000800 */
[----:B------:R-:W2:Y:S01]  /*0bb0*/  LDC.64 R28, c[0x0][0x620] ;  /* 0x00018800ff1c7b82 */ /* 0x000ea20000000a00 */
[----:B0-----:R-:W-:-:S04]  /*0bc0*/  ISETP.NE.U32.AND P0, PT, R26, RZ, PT ;  /* 0x000000ff1a00720c */ /* 0x001fc80003f05070 */
[----:B------:R-:W-:-:S13]  /*0bd0*/  ISETP.NE.AND.EX P0, PT, R27, RZ, PT, P0 ;  /* 0x000000ff1b00720c */ /* 0x000fda0003f05300 */
[----:B-12---:R-:W-:Y:S05]  /*0be0*/  @!P0 BRA `(.L_x_10) ;  /* 0x0000000000288947 */ /* 0x006fea0003800000 */
[----:B------:R-:W0:Y:S02]  /*0bf0*/  LDC R3, c[0x0][0x634] ;  /* 0x00018d00ff037b82 */ /* 0x000e240000000800 */
[----:B0-----:R-:W-:-:S05]  /*0c00*/  IADD3 R3, P0, R16, R3, RZ ;  /* 0x0000000310037210 */ /* 0x001fca0007f1e0ff */
[----:B------:R-:W-:-:S04]  /*0c10*/  IMAD.X R21, RZ, RZ, R17, P0 ;  /* 0x000000ffff157224 */ /* 0x000fc800000e0611 */
[----:B------:R-:W-:-:S04]  /*0c20*/  IMAD.WIDE.U32 R10, R21, R26, RZ ;  /* 0x0000001a150a7225 */ /* 0x000fc800078e00ff */
[----:B------:R-:W-:-:S04]  /*0c30*/  IMAD.WIDE.U32 R12, P0, R3, R27, R10 ;  /* 0x0000001b030c7225 */ /* 0x000fc8000780000a */
[----:B------:R-:W-:-:S04]  /*0c40*/  IMAD.WIDE.U32 R10, R3, R26, RZ ;  /* 0x0000001a030a7225 */ /* 0x000fc800078e00ff */
[----:B------:R-:W-:Y:S01]  /*0c50*/  IMAD.X R15, RZ, RZ, RZ, P0 ;  /* 0x000000ffff0f7224 */ /* 0x000fe200000e06ff */
[----:B------:R-:W-:Y:S01]  /*0c60*/  IADD3 RZ, P0, R11, R12, RZ ;  /* 0x0000000c0bff7210 */ /* 0x000fe20007f1e0ff */
[----:B------:R-:W-:-:S04]  /*0c70*/  IMAD.MOV.U32 R14, RZ, RZ, R13 ;  /* 0x000000ffff0e7224 */ /* 0x000fc800078e000d */
[----:B------:R-:W-:-:S08]  /*0c80*/  IMAD.WIDE.U32.X R10, R21, R27, R14, P0 ;  /* 0x0000001b150a7225 */ /* 0x000fd000000e040e */
.L_x_10:
[----:B------:R-:W0:Y:S01]  /*0c90*/  LDC.64 R32, c[0x0][0x640] ;  /* 0x00019000ff207b82 */ /* 0x000e220000000a00 */
[--C-:B------:R-:W-:Y:S01]  /*0ca0*/  SHF.R.U64 R27, R10, R8, R11.reuse ;  /* 0x000000080a1b7219 */ /* 0x100fe2000000120b */
[----:B------:R-:W-:Y:S01]  /*0cb0*/  IMAD R31, R9, R24, R4 ;  /* 0x00000018091f7224 */ /* 0x000fe200078e0204 */
[----:B------:R-:W-:Y:S01]  /*0cc0*/  SHF.R.U32.HI R3, RZ, R8, R11 ;  /* 0x00000008ff037219 */ /* 0x000fe2000001160b */
[----:B------:R-:W-:Y:S01]  /*0cd0*/  IMAD.MOV.U32 R23, RZ, RZ, 0x1 ;  /* 0x00000001ff177424 */ /* 0x000fe200078e00ff */
[----:B------:R-:W-:-:S03]  /*0ce0*/  IADD3 R5, P0, RZ, -R27, RZ ;  /* 0x8000001bff057210 */ /* 0x000fc60007f1e0ff */
[----:B------:R-:W1:Y:S02]  /*0cf0*/  LDC R12, c[0x0][0x618] ;  /* 0x00018600ff0c7b82 */ /* 0x000e640000000800 */
[----:B------:R-:W-:Y:S02]  /*0d00*/  IMAD.X R3, RZ, RZ, ~R3, P0 ;  /* 0x000000ffff037224 */ /* 0x000fe400000e0e03 */
[----:B------:R-:W-:-:S04]  /*0d10*/  IMAD.WIDE.U32 R10, R5, R28, R16 ;  /* 0x0000001c050a7225 */ /* 0x000fc800078e0010 */
[----:B------:R-:W2:Y:S01]  /*0d20*/  LDC R20, c[0x0][0x608] ;  /* 0x00018200ff147b82 */ /* 0x000ea20000000800 */
[----:B------:R-:W-:Y:S02]  /*0d30*/  IMAD R8, R3, R28, RZ ;  /* 0x0000001c03087224 */ /* 0x000fe400078e02ff */
[----:B------:R-:W-:Y:S02]  /*0d40*/  IMAD.MOV.U32 R3, RZ, RZ, -0x1 ;  /* 0xffffffffff037424 */ /* 0x000fe400078e00ff */
[----:B------:R-:W-:-:S03]  /*0d50*/  IMAD R5, R5, R29, R8 ;  /* 0x0000001d05057224 */ /* 0x000fc600078e0208 */
[----:B------:R-:W3:Y:S01]  /*0d60*/  LDC R30, c[0x0][0x658] ;  /* 0x00019600ff1e7b82 */ /* 0x000ee20000000800 */
[----:B------:R-:W-:Y:S01]  /*0d70*/  IMAD.IADD R5, R11, 0x1, R5 ;  /* 0x000000010b057824 */ /* 0x000fe200078e0205 */
[----:B0-----:R-:W-:-:S04]  /*0d80*/  ISETP.NE.U32.AND P0, PT, R32, RZ, PT ;  /* 0x000000ff2000720c */ /* 0x001fc80003f05070 */
[----:B------:R-:W-:Y:S02]  /*0d90*/  ISETP.NE.AND.EX P0, PT, R33, RZ, PT, P0 ;  /* 0x000000ff2100720c */ /* 0x000fe40003f05300 */
[----:B------:R-:W0:Y:S01]  /*0da0*/  LDC R26, c[0x0][0x600] ;  /* 0x00018000ff1a7b82 */ /* 0x000e220000000800 */
[-CC-:B-1----:R-:W-:Y:S02]  /*0db0*/  SHF.R.U64 R14, R10, R12.reuse, R5.reuse ;  /* 0x0000000c0a0e7219 */ /* 0x182fe40000001205 */
[----:B------:R-:W-:-:S05]  /*0dc0*/  SHF.R.U32.HI R5, RZ, R12, R5 ;  /* 0x0000000cff057219 */ /* 0x000fca0000011605 */
[----:B------:R-:W1:Y:S01]  /*0dd0*/  LDC R15, c[0x0][0x648] ;  /* 0x00019200ff0f7b82 */ /* 0x000e620000000800 */
[-CC-:B--2---:R-:W-:Y:S02]  /*0de0*/  SHF.R.U64 R29, R14, R20.reuse, R5.reuse ;  /* 0x000000140e1d7219 */ /* 0x184fe40000001205 */
[----:B------:R-:W-:-:S05]  /*0df0*/  SHF.R.U32.HI R5, RZ, R20, R5 ;  /* 0x00000014ff057219 */ /* 0x000fca0000011605 */
[----:B------:R-:W2:Y:S01]  /*0e00*/  LDC R21, c[0x0][0x638] ;  /* 0x00018e00ff157b82 */ /* 0x000ea20000000800 */
[-CC-:B---3--:R-:W-:Y:S02]  /*0e10*/  SHF.R.U64 R20, R29, R30.reuse, R5.reuse ;  /* 0x0000001e1d147219 */ /* 0x188fe40000001205 */
[-C--:B------:R-:W-:Y:S02]  /*0e20*/  SHF.L.U32 R3, R3, R30.reuse, RZ ;  /* 0x0000001e03037219 */ /* 0x080fe400000006ff */
[----:B------:R-:W-:Y:S01]  /*0e30*/  SHF.R.U32.HI R5, RZ, R30, R5 ;  /* 0x0000001eff057219 */ /* 0x000fe20000011605 */
[----:B------:R-:W-:Y:S01]  /*0e40*/  IMAD.MOV.U32 R4, RZ, RZ, R20 ;  /* 0x000000ffff047224 */ /* 0x000fe200078e0014 */
[----:B------:R-:W-:Y:S01]  /*0e50*/  LOP3.LUT R12, RZ, R3, RZ, 0x33, !PT ;  /* 0x00000003ff0c7212 */ /* 0x000fe200078e33ff */
[----:B------:R-:W3:Y:S01]  /*0e60*/  LDC R25, c[0x0][0x610] ;  /* 0x00018400ff197b82 */ /* 0x000ee20000000800 */
[----:B------:R-:W-:Y:S05]  /*0e70*/  @!P0 BRA `(.L_x_11) ;  /* 0x0000000000288947 */ /* 0x000fea0003800000 */
[----:B------:R-:W4:Y:S02]  /*0e80*/  LDC R3, c[0x0][0x64c] ;  /* 0x00019300ff037b82 */ /* 0x000f240000000800 */
[----:B----4-:R-:W-:-:S05]  /*0e90*/  IADD3 R3, P0, R20, R3, RZ ;  /* 0x0000000314037210 */ /* 0x010fca0007f1e0ff */
        /* <DEDUP_REMOVED lines=8> */
.L_x_11:
[----:B-1----:R-:W-:Y:S01]  /*0f20*/  SHF.R.U64 R4, R4, R15, R5 ;  /* 0x0000000f04047219 */ /* 0x002fe20000001205 */
[----:B0-----:R-:W-:Y:S01]  /*0f30*/  VIADD R5, R26, 0xffffffff ;  /* 0xffffffff1a057836 */ /* 0x001fe20000000000 */
[----:B------:R-:W-:Y:S01]  /*0f40*/  SHF.L.U32 R3, R23, R30, RZ ;  /* 0x0000001e17037219 */ /* 0x000fe200000006ff */
[----:B------:R-:W-:Y:S01]  /*0f50*/  IMAD.MOV.U32 R23, RZ, RZ, R27 ;  /* 0x000000ffff177224 */ /* 0x000fe200078e001b */
[----:B------:R-:W-:Y:S01]  /*0f60*/  LOP3.LUT R12, R29, R12, RZ, 0xc0, !PT ;  /* 0x0000000c1d0c7212 */ /* 0x000fe200078ec0ff */
[----:B------:R-:W-:Y:S01]  /*0f70*/  IMAD.MOV R8, RZ, RZ, -R4 ;  /* 0x000000ffff087224 */ /* 0x000fe200078e0a04 */
[----:B------:R-:W-:Y:S02]  /*0f80*/  SEL R6, R6, R31, !P1 ;  /* 0x0000001f06067207 */ /* 0x000fe40004800000 */
[----:B------:R-:W-:Y:S01]  /*0f90*/  LOP3.LUT R5, R14, R5, RZ, 0xc0, !PT ;  /* 0x000000050e057212 */ /* 0x000fe200078ec0ff */
[----:B------:R-:W-:Y:S02]  /*0fa0*/  IMAD R9, R3, R4, R12 ;  /* 0x0000000403097224 */ /* 0x000fe400078e020c */
[----:B--2---:R-:W-:-:S02]  /*0fb0*/  IMAD R3, R8, R21, R20 ;  /* 0x0000001508037224 */ /* 0x004fc400078e0214 */
[----:B---3--:R-:W-:Y:S02]  /*0fc0*/  IMAD R6, R9, R25, R6 ;  /* 0x0000001909067224 */ /* 0x008fe400078e0206 */
[----:B------:R-:W-:Y:S02]  /*0fd0*/  IMAD R99, R3, R26, R5 ;  /* 0x0000001a03637224 */ /* 0x000fe400078e0205 */
[----:B------:R-:W-:-:S03]  /*0fe0*/  IMAD.MOV.U32 R4, RZ, RZ, 0x1 ;  /* 0x00000001ff047424 */ /* 0x000fc600078e00ff */
[----:B------:R-:W-:Y:S02]  /*0ff0*/  SEL R100, R99, R6, !P1 ;  /* 0x0000000663647207 */ /* 0x000fe40004800000 */
[----:B------:R-:W-:Y:S02]  /*1000*/  PRMT R3, R4, 0x7610, R3 ;  /* 0x0000761004037816 */ /* 0x000fe40000000003 */
[----:B------:R-:W-:-:S07]  /*1010*/  SEL R99, R6, R99, !P1 ;  /* 0x0000006306637207 */ /* 0x000fce0004800000 */
.L_x_9:
[----:B------:R-:W-:-:S08]  /*1020*/  NOP ;  /* 0x0000000000007918 */ /* 0x000fd00000000000 */
[----:B------:R-:W0:Y:S02]  /*1030*/  USETMAXREG.TRY_ALLOC.CTAPOOL UP0, 0xe8 ;  /* 0x000000e8000079c8 */ /* 0x000e240008000600 */
[----:B0-----:R-:W-:-:S13]  /*1040*/  PLOP3.LUT P0, PT, PT, PT, UP0, 0x80, 0x0 ;  /* 0x000000000000781c */ /* 0x001fda0003f0f008 */
[----:B------:R-:W-:Y:S05]  /*1050*/  @!P0 BRA `(.L_x_9) ;  /* 0xfffffffc00f08947 */ /* 0x000fea000383ffff */
[----:B------:R-:W-:Y:S01]  /*1060*/  ULDC.64 UR4, c[0x0][0x598] ;  /* 0x0001660000047ab9 */ /* 0x000fe20000000a00 */
[----:B------:R-:W-:Y:S01]  /*1070*/  ULDC.64 UR38, c[0x0][0x208] ;  /* 0x0000820000267ab9 */ /* 0x000fe20000000a00 */
[----:B------:R-:W-:-:S04]  /*1080*/  ISETP.NE.U32.AND P0, PT, RZ, UR4, PT ;  /* 0x00000004ff007c0c */ /* 0x000fc8000bf05070 */
[----:B------:R-:W-:-:S13]  /*1090*/  ISETP.NE.AND.EX P0, PT, RZ, UR5, PT, P0 ;  /* 0x00000005ff007c0c */ /* 0x000fda000bf05300 */
[----:B------:R-:W-:Y:S05]  /*10a0*/  @!P0 BRA `(.L_x_12) ;  /* 0x00000000001c8947 */ /* 0x000fea0003800000 */
[----:B------:R-:W0:Y:S02]  /*10b0*/  LDC.64 R4, c[0x0][0x598] ;  /* 0x00016600ff047b82 */ /* 0x000e240000000a00 */
[----:B0-----:R-:W2:Y:S02]  /*10c0*/  LDG.E.64 R4, desc[UR38][R4.64] ;  /* 0x0000002604047981 */ /* 0x001ea4000c1e1b00 */
[----:B--2---:R-:W-:-:S04]  /*10d0*/  ISETP.NE.U32.AND P0, PT, R4, RZ, PT ;  /* 0x000000ff0400720c */ /* 0x004fc80003f05070 */
[----:B------:R-:W-:-:S13]  /*10e0*/  ISETP.NE.AND.EX P0, PT, R5, RZ, PT, P0 ;  /* 0x000000ff0500720c */ /* 0x000fda0003f05300 */
[----:B------:R-:W-:Y:S05]  /*10f0*/  @!P0 BRA `(.L_x_12) ;  /* 0x0000000000088947 */ /* 0x000fea0003800000 */
[----:B------:R0:W5:Y:S01]  /*1100*/  LD.E R90, desc[UR38][R4.64] ;  /* 0x00000026045a7980 */ /* 0x000162000c101900 */
[----:B------:R-:W-:Y:S05]  /*1110*/  BRA `(.L_x_13) ;  /* 0x0000000000247947 */ /* 0x000fea0003800000 */
.L_x_12:
[----:B------:R-:W-:Y:S02]  /*1120*/  ULDC.64 UR4, c[0x0][0x588] ;  /* 0x0001620000047ab9 */ /* 0x000fe40000000a00 */
[----:B------:R-:W-:-:S04]  /*1130*/  ISETP.NE.U32.AND P0, PT, RZ, UR4, PT ;  /* 0x00000004ff007c0c */ /* 0x000fc8000bf05070 */
[----:B------:R-:W-:-:S13]  /*1140*/  ISETP.NE.AND.EX P0, PT, RZ, UR5, PT, P0 ;  /* 0x00000005ff007c0c */ /* 0x000fda000bf05300 */
[----:B------:R-:W-:Y:S05]  /*1150*/  @!P0 BRA `(.L_x_14) ;  /* 0x00000000000c8947 */ /* 0x000fea0003800000 */
[----:B------:R-:W0:Y:S02]  /*1160*/  LDC.64 R90, c[0x0][0x588] ;  /* 0x00016200ff5a7b82 */ /* 0x000e240000000a00 */
[----:B0-----:R1:W5:Y:S01]  /*1170*/  LDG.E R90, desc[UR38][R90.64] ;  /* 0x000000265a5a7981 */ /* 0x001362000c1e1900 */
[----:B------:R-:W-:Y:S05]  /*1180*/  BRA `(.L_x_13) ;  /* 0x0000000000087947 */ /* 0x000fea0003800000 */
.L_x_14:
[----:B------:R-:W-:Y:S02]  /*1190*/  ULDC UR4, c[0x0][0x580] ;  /* 0x0001600000047ab9 */ /* 0x000fe40000000800 */
[----:B------:R-:W-:-:S07]  /*11a0*/  IMAD.U32 R90, RZ, RZ, UR4 ;  /* 0x00000004ff5a7e24 */ /* 0x000fce000f8e00ff */
.L_x_13:
[----:B------:R-:W-:Y:S02]  /*11b0*/  ULDC.64 UR4, c[0x0][0x5a0] ;  /* 0x0001680000047ab9 */ /* 0x000fe40000000a00 */
[----:B------:R-:W-:-:S04]  /*11c0*/  ISETP.NE.U32.AND P0, PT, RZ, UR4, PT ;  /* 0x00000004ff007c0c */ /* 0x000fc8000bf05070 */
[----:B------:R-:W-:-:S13]  /*11d0*/  ISETP.NE.AND.EX P0, PT, RZ, UR5, PT, P0 ;  /* 0x00000005ff007c0c */ /* 0x000fda000bf05300 */
[----:B------:R-:W-:Y:S05]  /*11e0*/  @!P0 BRA `(.L_x_15) ;  /* 0x00000000001c8947 */ /* 0x000fea0003800000 */
[----:B0-----:R-:W0:Y:S02]  /*11f0*/  LDC.64 R4, c[0x0][0x5a0] ;  /* 0x00016800ff047b82 */ /* 0x001e240000000a00 */
[----:B0-----:R-:W2:Y:S02]  /*1200*/  LDG.E.64 R4, desc[UR38][R4.64] ;  /* 0x0000002604047981 */ /* 0x001ea4000c1e1b00 */
[----:B--2---:R-:W-:-:S04]  /*1210*/  ISETP.NE.U32.AND P0, PT, R4, RZ, PT ;  /* 0x000000ff0400720c */ /* 0x004fc80003f05070 */
[----:B------:R-:W-:-:S13]  /*1220*/  ISETP.NE.AND.EX P0, PT, R5, RZ, PT, P0 ;  /* 0x000000ff0500720c */ /* 0x000fda0003f05300 */
[----:B------:R-:W-:Y:S05]  /*1230*/  @!P0 BRA `(.L_x_15) ;  /* 0x0000000000088947 */ /* 0x000fea0003800000 */
[----:B-1----:R0:W5:Y:S01]  /*1240*/  LD.E R91, desc[UR38][R4.64] ;  /* 0x00000026045b7980 */ /* 0x002162000c101900 */
[----:B------:R-:W-:Y:S05]  /*1250*/  BRA `(.L_x_16) ;  /* 0x0000000000247947 */ /* 0x000fea0003800000 */
.L_x_15:
[----:B------:R-:W-:Y:S02]  /*1260*/  ULDC.64 UR4, c[0x0][0x590] ;  /* 0x0001640000047ab9 */ /* 0x000fe40000000a00 */
[----:B------:R-:W-:-:S04]  /*1270*/  ISETP.NE.U32.AND P0, PT, RZ, UR4, PT ;  /* 0x00000004ff007c0c */ /* 0x000fc8000bf05070 */
[----:B------:R-:W-:-:S13]  /*1280*/  ISETP.NE.AND.EX P0, PT, RZ, UR5, PT, P0 ;  /* 0x00000005ff007c0c */ /* 0x000fda000bf05300 */
[----:B------:R-:W-:Y:S05]  /*1290*/  @!P0 BRA `(.L_x_17) ;  /* 0x00000000000c8947 */ /* 0x000fea0003800000 */
[----:B0-----:R-:W1:Y:S02]  /*12a0*/  LDC.64 R4, c[0x0][0x590] ;  /* 0x00016400ff047b82 */ /* 0x001e640000000a00 */
[----:B-1----:R1:W5:Y:S01]  /*12b0*/  LDG.E R91, desc[UR38][R4.64] ;  /* 0x00000026045b7981 */ /* 0x002362000c1e1900 */
[----:B------:R-:W-:Y:S05]  /*12c0*/  BRA `(.L_x_16) ;  /* 0x0000000000087947 */ /* 0x000fea0003800000 */
.L_x_17:
[----:B------:R-:W-:Y:S02]  /*12d0*/  ULDC UR4, c[0x0][0x584] ;  /* 0x0001610000047ab9 */ /* 0x000fe40000000800 */
[----:B-1----:R-:W-:-:S07]  /*12e0*/  IMAD.U32 R91, RZ, RZ, UR4 ;  /* 0x00000004ff5b7e24 */ /* 0x002fce000f8e00ff */
.L_x_16:
[----:B------:R-:W-:-:S13]  /*12f0*/  LOP3.LUT P0, RZ, R3, 0xff, RZ, 0xc0, !PT ;  /* 0x000000ff03ff7812 */ /* 0x000fda000780c0ff */
[----:B------:R-:W-:Y:S05]  /*1300*/  @!P0 EXIT ;  /* 0x000000000000894d */ /* 0x000fea0003800000 */
[----:B------:R-:W2:Y:S01]  /*1310*/  LDC R93, c[0x0][0x658] ;  /* 0x00019600ff5d7b82 */ /* 0x000ea20000000800 */
[----:B------:R-:W-:Y:S01]  /*1320*/  LOP3.LUT R7, R7, 0x1, RZ, 0xc0, !PT ;  /* 0x0000000107077812 */ /* 0x000fe200078ec0ff */
[----:B------:R-:W-:Y:S01]  /*1330*/  ULDC.64 UR6, c[0x0][0x288] ;  /* 0x0000a20000067ab9 */ /* 0x000fe20000000a00 */
[----:B------:R-:W-:Y:S01]  /*1340*/  SHF.R.U32.HI R3, RZ, 0x2, R94 ;  /* 0x00000002ff037819 */ /* 0x000fe2000001165e */
[----:B------:R-:W-:Y:S01]  /*1350*/  UIADD3 UR4, UR7, 0x3f, URZ ;  /* 0x0000003f07047890 */ /* 0x000fe2000fffe03f */
[----:B------:R-:W-:Y:S01]  /*1360*/  SHF.R.U32.HI R0, RZ, 0x1, R0 ;  /* 0x00000001ff007819 */ /* 0x000fe20000011600 */
[----:B------:R-:W-:Y:S01]  /*1370*/  IMAD.SHL.U32 R88, R7, 0x40, RZ ;  /* 0x0000004007587824 */ /* 0x000fe200078e00ff */
[----:B------:R-:W-:Y:S01]  /*1380*/  LOP3.LUT R3, R3, 0x7, RZ, 0xc0, !PT ;  /* 0x0000000703037812 */ /* 0x000fe200078ec0ff */
[----:B------:R-:W-:Y:S01]  /*1390*/  USHF.R.S32.HI UR5, URZ, 0x1f, UR4 ;  /* 0x0000001f3f057899 */ /* 0x000fe20008011404 */
[----:B------:R-:W-:Y:S01]  /*13a0*/  LOP3.LUT R0, R0, 0x30, RZ, 0xc0, !PT ;  /* 0x0000003000007812 */ /* 0x000fe200078ec0ff */
[----:B------:R-:W-:Y:S01]  /*13b0*/  IMAD.MOV.U32 R6, RZ, RZ, 0x1 ;  /* 0x00000001ff067424 */ /* 0x000fe200078e00ff */
[--C-:B------:R-:W-:Y:S01]  /*13c0*/  LOP3.LUT R88, R88, 0x40, R3.reuse, 0xe2, !PT ;  /* 0x0000004058587812 */ /* 0x100fe200078ee203 */
[----:B------:R-:W-:Y:S01]  /*13d0*/  ULEA.HI UR5, UR5, UR4, URZ, 0x6 ;  /* 0x0000000405057291 */ /* 0x000fe2000f8f303f */
[-C--:B01----:R-:W-:Y:S01]  /*13e0*/  IADD3 R4, RZ, -R0.reuse, -R3 ;  /* 0x80000000ff047210 */ /* 0x083fe20007ffe803 */
[----:B------:R-:W-:Y:S01]  /*13f0*/  IMAD.U32 R5, RZ, RZ, UR6 ;  /* 0x00000006ff057e24 */ /* 0x000fe2000f8e00ff */
[----:B------:R-:W-:Y:S01]  /*1400*/  LOP3.LUT R88, R88, R0, RZ, 0xfc, !PT ;  /* 0x0000000058587212 */ /* 0x000fe200078efcff */
[----:B------:R-:W-:Y:S01]  /*1410*/  USHF.R.S32.HI UR43, URZ, 0x6, UR5 ;  /* 0x000000063f2b7899 */ /* 0x000fe20008011405 */
[----:B------:R-:W-:Y:S01]  /*1420*/  IMAD.MOV.U32 R0, RZ, RZ, -0x1 ;  /* 0xffffffffff007424 */ /* 0x000fe200078e00ff */
[C---:B------:R-:W-:Y:S01]  /*1430*/  LOP3.LUT R92, R94.reuse, 0x3, RZ, 0xc0, !PT ;  /* 0x000000035e5c7812 */ /* 0x040fe200078ec0ff */
[----:B------:R-:W-:Y:S01]  /*1440*/  IMAD R4, R7, -0x40, R4 ;  /* 0xffffffc007047824 */ /* 0x000fe200078e0204 */
[----:B------:R-:W-:Y:S01]  /*1450*/  UISETP.LT.AND UP0, UPT, UR43, 0x1, UPT ;  /* 0x000000012b00788c */ /* 0x000fe2000bf01270 */
[----:B------:R-:W-:Y:S01]  /*1460*/  LOP3.LUT R95, R94, 0x80, RZ, 0xc0, !PT ;  /* 0x000000805e5f7812 */ /* 0x000fe200078ec0ff */
[----:B------:R-:W-:Y:S01]  /*1470*/  ULDC UR4, c[0x0][0x284] ;  /* 0x0000a10000047ab9 */ /* 0x000fe20000000800 */
[----:B------:R-:W-:Y:S01]  /*1480*/  IMAD R92, R92, -0x2, R5 ;  /* 0xfffffffe5c5c7824 */ /* 0x000fe200078e0205 */
[-C--:B--2---:R-:W-:Y:S01]  /*1490*/  SHF.L.U32 R0, R0, R93.reuse, RZ ;  /* 0x0000005d00007219 */ /* 0x084fe200000006ff */
[----:B------:R-:W-:Y:S01]  /*14a0*/  USEL UR44, UR43, 0x1, UP0 ;  /* 0x000000012b2c7887 */ /* 0x000fe20008000000 */
[----:B------:R-:W-:Y:S01]  /*14b0*/  SHF.L.U32 R93, R6, R93, RZ ;  /* 0x0000005d065d7219 */ /* 0x000fe200000006ff */
[----:B------:R-:W-:Y:S01]  /*14c0*/  IMAD.SHL.U32 R94, R94, 0x2, RZ ;  /* 0x000000025e5e7824 */ /* 0x000fe200078e00ff */
[----:B------:R-:W-:Y:S01]  /*14d0*/  SHF.R.U32.HI R95, RZ, 0x7, R95 ;  /* 0x00000007ff5f7819 */ /* 0x000fe2000001165f */
[----:B------:R-:W-:Y:S01]  /*14e0*/  VIADD R97, R4, UR4 ;  /* 0x0000000404617c36 */ /* 0x000fe20008000000 */
[----:B------:R-:W-:Y:S01]  /*14f0*/  LOP3.LUT R96, RZ, R0, RZ, 0x33, !PT ;  /* 0x00000000ff607212 */ /* 0x000fe200078e33ff */
[----:B------:R-:W-:Y:S01]  /*1500*/  IMAD.MOV.U32 R89, RZ, RZ, RZ ;  /* 0x000000ffff597224 */ /* 0x000fe200078e00ff */
[----:B------:R-:W-:Y:S01]  /*1510*/  UIADD3 UR44, UR43, -UR44, URZ ;  /* 0x8000002c2b2c7290 */ /* 0x000fe2000fffe03f */
[----:B------:R-:W-:Y:S01]  /*1520*/  UMOV UR40, URZ ;  /* 0x0000003f00287c82 */ /* 0x000fe20008000000 */
[----:B------:R-:W-:-:S10]  /*1530*/  UMOV UR41, URZ ;  /* 0x0000003f00297c82 */ /* 0x000fd40008000000 */
.L_x_167:
[----:B------:R-:W0:Y:S01]  /*1540*/  SHFL.IDX PT, R0, R95, RZ, 0x1f ;  /* 0x00001fff5f007589 */ /* 0x000e2200000e0000 */
[----:B-1----:R-:W1:Y:S01]  /*1550*/  S2UR UR7, SR_CgaCtaId ;  /* 0x00000000000779c3 */ /* 0x002e620000008800 */
[----:B------:R-:W-:Y:S01]  /*1560*/  UMOV UR6, 0x400 ;  /* 0x0000040000067882 */ /* 0x000fe20000000000 */
[----:B0-----:R-:W-:Y:S01]  /*1570*/  R2UR UR4, R0 ;  /* 0x00000000000472ca */ /* 0x001fe200000e0000 */
[----:B-1----:R-:W-:-:S12]  /*1580*/  ULEA UR6, UR7, UR6, 0x18 ;  /* 0x0000000607067291 */ /* 0x002fd8000f8ec03f */
[----:B------:R-:W-:-:S04]  /*1590*/  ULEA.HI UR5, UR4, UR4, URZ, 0x1 ;  /* 0x0000000404057291 */ /* 0x000fc8000f8f083f */
[----:B------:R-:W-:-:S04]  /*15a0*/  ULOP3.LUT UR5, UR5, 0xffffe, URZ, 0xc0, !UPT ;  /* 0x000ffffe05057892 */ /* 0x000fc8000f8ec03f */
[----:B------:R-:W-:-:S03]  /*15b0*/  UIADD3 UR5, UR4, -UR5, URZ ;  /* 0x8000000504057290 */ /* 0x000fc6000fffe03f */
[----:B------:R-:W-:Y:S01]  /*15c0*/  ULDC UR4, c[0x0][0x28c] ;  /* 0x0000a30000047ab9 */ /* 0x000fe20000000800 */
[----:B------:R-:W-:Y:S01]  /*15d0*/  ULEA UR5, UR5, UR6, 0xc ;  /* 0x0000000605057291 */ /* 0x000fe2000f8e603f */
[----:B------:R-:W-:-:S03]  /*15e0*/  ISETP.LT.AND P0, PT, RZ, UR4, PT ;  /* 0x00000004ff007c0c */ /* 0x000fc6000bf01270 */
[----:B------:R-:W-:-:S04]  /*15f0*/  UIADD3 UR5, UR5, 0x180, URZ ;  /* 0x0000018005057890 */ /* 0x000fc8000fffe03f */
[----:B------:R-:W-:-:S04]  /*1600*/  USHF.R.U32.HI UR5, URZ, 0x4, UR5 ;  /* 0x000000043f057899 */ /* 0x000fc80008011605 */
[----:B------:R-:W-:-:S04]  /*1610*/  ULOP3.LUT UR5, UR5, 0x3fff, URZ, 0xc0, !UPT ;  /* 0x00003fff05057892 */ /* 0x000fc8000f8ec03f */
[----:B------:R-:W-:Y:S01]  /*1620*/  ULOP3.LUT UR45, UR5, 0x10000, URZ, 0xfc, !UPT ;  /* 0x00010000052d7892 */ /* 0x000fe2000f8efc3f */
[----:B---34-:R-:W-:Y:S11]  /*1630*/  @P0 BRA `(.L_x_18) ;  /* 0x0000000000400947 */ /* 0x018ff60003800000 */
[----:B------:R-:W-:Y:S01]  /*1640*/  MOV R0, 0x0 ;  /* 0x0000000000007802 */ /* 0x000fe20000000f00 */
[----:B------:R-:W-:Y:S01]  /*1650*/  ULDC.64 UR4, c[0x4][0x68] ;  /* 0x01001a0000047ab9 */ /* 0x000fe20000000a00 */
[----:B------:R-:W-:Y:S01]  /*1660*/  ULDC.64 UR6, c[0x4][0x8] ;  /* 0x0100020000067ab9 */ /* 0x000fe20000000a00 */
[----:B------:R-:W-:Y:S01]  /*1670*/  IMAD.U32 R4, RZ, RZ, UR4 ;  /* 0x00000004ff047e24 */ /* 0x000fe2000f8e00ff */
[----:B------:R0:W1:Y:S01]  /*1680*/  LDC.64 R14, c[0x4][R0] ;  /* 0x01000000000e7b82 */ /* 0x0000620000000a00 */
[----:B------:R-:W-:Y:S01]  /*1690*/  IMAD.U32 R5, RZ, RZ, UR5 ;  /* 0x00000005ff057e24 */ /* 0x000fe2000f8e00ff */
[----:B------:R-:W-:Y:S01]  /*16a0*/  ULDC.64 UR4, c[0x4][0x70] ;  /* 0x01001c0000047ab9 */ /* 0x000fe20000000a00 */
[----:B------:R-:W-:Y:S02]  /*16b0*/  IMAD.U32 R10, RZ, RZ, UR6 ;  /* 0x00000006ff0a7e24 */ /* 0x000fe4000f8e00ff */
[----:B------:R-:W-:Y:S02]  /*16c0*/  IMAD.U32 R6, RZ, RZ, UR4 ;  /* 0x00000004ff067e24 */ /* 0x000fe4000f8e00ff */
[----:B------:R-:W-:-:S02]  /*16d0*/  IMAD.U32 R7, RZ, RZ, UR5 ;  /* 0x00000005ff077e24 */ /* 0x000fc4000f8e00ff */
[----:B------:R-:W-:Y:S02]  /*16e0*/  IMAD.U32 R11, RZ, RZ, UR7 ;  /* 0x00000007ff0b7e24 */ /* 0x000fe4000f8e00ff */
[----:B------:R-:W-:Y:S02]  /*16f0*/  IMAD.MOV.U32 R8, RZ, RZ, 0x1e1 ;  /* 0x000001e1ff087424 */ /* 0x000fe400078e00ff */
[----:B------:R-:W-:Y:S02]  /*1700*/  IMAD.MOV.U32 R12, RZ, RZ, 0x1 ;  /* 0x00000001ff0c7424 */ /* 0x000fe400078e00ff */
[----:B0-----:R-:W-:-:S07]  /*1710*/  IMAD.MOV.U32 R13, RZ, RZ, RZ ;  /* 0x000000ffff0d7224 */ /* 0x001fce00078e00ff */
[----:B------:R-:W-:-:S07]  /*1720*/  LEPC R20, `(.L_x_18) ;  /* 0x000000001014794e */ /* 0x000fce0000000000 */
[----:B-1---5:R-:W-:Y:S05]  /*1730*/  CALL.ABS.NOINC R14 ;  /* 0x000000000e007343 */ /* 0x022fea0003c00000 */
.L_x_18:
[----:B------:R-:W-:-:S04]  /*1740*/  LOP3.LUT R0, R18, 0x1, RZ, 0xfc, !PT ;  /* 0x0000000112007812 */ /* 0x000fc800078efcff */
[----:B------:R-:W-:-:S13]  /*1750*/  ISETP.NE.AND P0, PT, R0, 0x3, PT ;  /* 0x000000030000780c */ /* 0x000fda0003f05270 */
[----:B------:R-:W-:Y:S05]  /*1760*/  @!P0 BRA `(.L_x_19) ;  /* 0x0000000000048947 */ /* 0x000fea0003800000 */
[----:B------:R-:W-:Y:S01]  /*1770*/  BPT.TRAP 0x1 ;  /* 0x000000040000795c */ /* 0x000fe20000300000 */
.L_x_19:
[----:B------:R-:W0:Y:S01]  /*1780*/  S2UR UR5, SR_CgaCtaId ;  /* 0x00000000000579c3 */ /* 0x000e220000008800 */
[----:B------:R-:W-:Y:S01]  /*1790*/  UMOV UR4, 0x400 ;  /* 0x0000040000047882 */ /* 0x000fe20000000000 */
[----:B------:R-:W-:Y:S02]  /*17a0*/  IMAD.U32 R0, RZ, RZ, UR40 ;  /* 0x00000028ff007e24 */ /* 0x000fe4000f8e00ff */
[----:B------:R-:W-:-:S03]  /*17b0*/  IMAD.U32 R3, RZ, RZ, UR41 ;  /* 0x00000029ff037e24 */ /* 0x000fc6000f8e00ff */
[----:B------:R-:W-:Y:S01]  /*17c0*/  SHF.L.U32 R0, R0, 0x1f, RZ ;  /* 0x0000001f00007819 */ /* 0x000fe200000006ff */
[----:B0-----:R-:W-:-:S06]  /*17d0*/  ULEA UR4, UR5, UR4, 0x18 ;  /* 0x0000000405047291 */ /* 0x001fcc000f8ec03f */
[----:B------:R-:W-:-:S04]  /*17e0*/  IMAD.U32 R6, RZ, RZ, UR4 ;  /* 0x00000004ff067e24 */ /* 0x000fc8000f8e00ff */
[----:B------:R-:W-:-:S04]  /*17f0*/  IMAD R3, R3, 0x8, R6 ;  /* 0x0000000803037824 */ /* 0x000fc800078e0206 */
[----:B------:R0:W1:Y:S01]  /*1800*/  SYNCS.PHASECHK.TRANS64.TRYWAIT P1, [R3+URZ], R0 ;  /* 0x00000000030075a7 */ /* 0x000062000802017f */
[----:B------:R-:W-:Y:S05]  /*1810*/  @!P0 BRA `(.L_x_20) ;  /* 0x0000000000048947 */ /* 0x000fea0003800000 */
[----:B------:R-:W-:Y:S01]  /*1820*/  BPT.TRAP 0x1 ;  /* 0x000000040000795c */ /* 0x000fe20000300000 */
.L_x_20:
[----:B------:R-:W-:-:S05]  /*1830*/  IMAD.U32 R4, RZ, RZ, UR44 ;  /* 0x0000002cff047e24 */ /* 0x000fca000f8e00ff */
[----:B------:R-:W-:Y:S01]  /*1840*/  ISETP.GE.AND P2, PT, R4, 0x1, PT ;  /* 0x000000010400780c */ /* 0x000fe20003f46270 */
[----:B-1----:R-:W-:-:S12]  /*1850*/  @P1 BRA `(.L_x_21) ;  /* 0x0000000000081947 */ /* 0x002fd80003800000 */
[----:B------:R-:W1:Y:S02]  /*1860*/  SYNCS.PHASECHK.TRANS64.TRYWAIT P1, [R3+URZ], R0 ;  /* 0x00000000030075a7 */ /* 0x000e64000802017f */
[----:B-1----:R-:W-:Y:S05]  /*1870*/  @!P1 BRA `(.L_x_22) ;  /* 0x0000005c00389947 */ /* 0x002fea0003800000 */
.L_x_21:
[----:B------:R-:W-:Y:S05]  /*1880*/  WARPSYNC.ALL ;  /* 0x0000000000007948 */ /* 0x000fea0003800000 */
[----:B------:R-:W-:Y:S01]  /*1890*/  R2UR UR4, R6 ;  /* 0x00000000060472ca */ /* 0x000fe200000e0000 */
[----:B------:R-:W-:Y:S01]  /*18a0*/  ULEA UR6, UR41, UR45, 0xa ;  /* 0x0000002d29067291 */ /* 0x000fe2000f8e503f */
[----:B------:R-:W-:Y:S01]  /*18b0*/  WARPGROUP.ARRIVE ;  /* 0x00000000000079c5 */ /* 0x000fe20000000000 */
[----:B------:R-:W-:Y:S01]  /*18c0*/  UMOV UR9, 0x80000020 ;  /* 0x8000002000097882 */ /* 0x000fe20000000000 */
[----:B------:R-:W-:Y:S01]  /*18d0*/  UMOV UR11, 0x80000020 ;  /* 0x80000020000b7882 */ /* 0x000fe20000000000 */
[----:B------:R-:W-:-:S03]  /*18e0*/  UIADD3 UR7, UR6, 0x200, URZ ;  /* 0x0000020006077890 */ /* 0x000fc6000fffe03f */
[----:B------:R-:W-:-:S05]  /*18f0*/  UMOV UR8, UR6 ;  /* 0x0000000600087c82 */ /* 0x000fca0008000000 */
[----:B------:R-:W-:-:S04]  /*1900*/  UIADD3 UR4, UR4, 0x2c180, URZ ;  /* 0x0002c18004047890 */ /* 0x000fc8000fffe03f */
[----:B------:R-:W-:-:S04]  /*1910*/  USHF.R.U32.HI UR4, URZ, 0x4, UR4 ;  /* 0x000000043f047899 */ /* 0x000fc80008011604 */
[----:B------:R-:W-:-:S04]  /*1920*/  ULOP3.LUT UR4, UR4, 0x3fff, URZ, 0xc0, !UPT ;  /* 0x00003fff04047892 */ /* 0x000fc8000f8ec03f */
[----:B------:R-:W-:-:S04]  /*1930*/  ULOP3.LUT UR4, UR4, 0x10000, URZ, 0xfc, !UPT ;  /* 0x0001000004047892 */ /* 0x000fc8000f8efc3f */
[----:B------:R-:W-:-:S07]  /*1940*/  ULEA UR5, UR41, UR4, 0x8 ;  /* 0x0000000429057291 */ /* 0x000fce000f8e403f */
[----:B------:R-:W-:Y:S02]  /*1950*/  UMOV UR10, UR5 ;  /* 0x00000005000a7c82 */ /* 0x000fe40008000000 */
[----:B------:R-:W-:Y:S01]  /*1960*/  IGMMA.64x64x32.S8.S8 R56, gdesc[UR8], RZ, !UPT, gsb0 ;  /* 0x01e00000083879f1 */ /* 0x000fe2000c0410ff */
[----:B------:R-:W-:Y:S01]  /*1970*/  UMOV UR8, UR7 ;  /* 0x0000000700087c82 */ /* 0x000fe20008000000 */
[----:B------:R-:W-:Y:S01]  /*1980*/  UMOV UR9, 0x80000020 ;  /* 0x8000002000097882 */ /* 0x000fe20000000000 */
[----:B------:R-:W-:Y:S02]  /*1990*/  WARPGROUP.DEPBAR.LE gsb0, 0x0 ;  /* 0x00008000000079c5 */ /* 0x000fe40000010000 */
[----:B------:R-:W-:-:S06]  /*19a0*/  WARPGROUP.ARRIVE ;  /* 0x00000000000079c5 */ /* 0x000fcc0000000000 */
[----:B------:R-:W-:Y:S01]  /*19b0*/  IGMMA.64x64x32.S8.S8 R24, gdesc[UR8], RZ, !UPT, gsb0 ;  /* 0x01e00000081879f1 */ /* 0x000fe2000c0410ff */
[----:B------:R-:W-:Y:S02]  /*19c0*/  UIADD3 UR8, UR6, 0x2, URZ ;  /* 0x0000000206087890 */ /* 0x000fe4000fffe03f */
[----:B------:R-:W-:Y:S01]  /*19d0*/  UIADD3 UR10, UR5, 0x2, URZ ;  /* 0x00000002050a7890 */ /* 0x000fe2000fffe03f */
[----:B------:R-:W-:Y:S01]  /*19e0*/  UMOV UR9, 0x80000020 ;  /* 0x8000002000097882 */ /* 0x000fe20000000000 */
[----:B------:R-:W-:Y:S01]  /*19f0*/  UMOV UR11, 0x80000020 ;  /* 0x80000020000b7882 */ /* 0x000fe20000000000 */
[----:B------:R-:W-:Y:S01]  /*1a00*/  UIADD3 UR6, UR6, 0x202, URZ ;  /* 0x0000020206067890 */ /* 0x000fe2000fffe03f */
[----:B------:R-:W-:Y:S02]  /*1a10*/  WARPGROUP.DEPBAR.LE gsb0, 0x0 ;  /* 0x00008000000079c5 */ /* 0x000fe40000010000 */
[----:B------:R-:W-:-:S06]  /*1a20*/  WARPGROUP.ARRIVE ;  /* 0x00000000000079c5 */ /* 0x000fcc0000000000 */
[----:B------:R-:W-:Y:S01]  /*1a30*/  IGMMA.64x64x32.S8.S8 R56, gdesc[UR8], R56, gsb0 ;  /* 0x01e00000083879f1 */ /* 0x000fe20008041038 */
[----:B------:R-:W-:Y:S01]  /*1a40*/  UMOV UR8, UR6 ;  /* 0x0000000600087c82 */ /* 0x000fe20008000000 */
[----:B------:R-:W-:Y:S01]  /*1a50*/  UMOV UR9, 0x80000020 ;  /* 0x8000002000097882 */ /* 0x000fe20000000000 */
[----:B------:R-:W-:Y:S02]  /*1a60*/  WARPGROUP.DEPBAR.LE gsb0, 0x0 ;  /* 0x00008000000079c5 */ /* 0x000fe40000010000 */
[----:B------:R-:W-:-:S06]  /*1a70*/  WARPGROUP.ARRIVE ;  /* 0x00000000000079c5 */ /* 0x000fcc0000000000 */
[----:B------:R-:W-:Y:S03]  /*1a80*/  IGMMA.64x64x32.S8.S8 R24, gdesc[UR8], R24, gsb0 ;  /* 0x01e00000081879f1 */ /* 0x000fe60008041018 */
[----:B------:R-:W-:Y:S02]  /*1a90*/  WARPGROUP.DEPBAR.LE gsb0, 0x0 ;  /* 0x00008000000079c5 */ /* 0x000fe40000010000 */
[----:B------:R-:W-:Y:S05]  /*1aa0*/  @!P2 BRA `(.L_x_23) ;  /* 0x000000040020a947 */ /* 0x000fea0003800000 */
[----:B------:R-:W-:Y:S01]  /*1ab0*/  UIADD3 UR5, UR41, 0x1, URZ ;  /* 0x0000000129057890 */ /* 0x000fe2000fffe03f */
[----:B01----:R-:W-:Y:S02]  /*1ac0*/  IMAD.U32 R0, RZ, RZ, UR44 ;  /* 0x0000002cff007e24 */ /* 0x003fe4000f8e00ff */
[----:B------:R-:W-:Y:S01]  /*1ad0*/  IMAD.U32 R3, RZ, RZ, UR41 ;  /* 0x00000029ff037e24 */ /* 0x000fe2000f8e00ff */
[----:B------:R-:W-:-:S04]  /*1ae0*/  UISETP.NE.AND UP0, UPT, UR5, 0xb, UPT ;  /* 0x0000000b0500788c */ /* 0x000fc8000bf05270 */
[----:B------:R-:W-:Y:S02]  /*1af0*/  USEL UR6, URZ, 0x1, UP0 ;  /* 0x000000013f067887 */ /* 0x000fe40008000000 */
[----:B------:R-:W-:Y:S02]  /*1b00*/  USEL UR5, UR5, URZ, UP0 ;  /* 0x0000003f05057287 */ /* 0x000fe40008000000 */
[----:B------:R-:W-:-:S06]  /*1b10*/  ULOP3.LUT UR6, UR40, UR6, URZ, 0x3c, !UPT ;  /* 0x0000000628067292 */ /* 0x000fcc000f8e3c3f */
[----:B------:R-:W-:-:S07]  /*1b20*/  IMAD.U32 R7, RZ, RZ, UR6 ;  /* 0x00000006ff077e24 */ /* 0x000fce000f8e00ff */
.L_x_30:
[----:B------:R-:W-:Y:S05]  /*1b30*/  @!P0 BRA `(.L_x_24) ;  /* 0x0000000000048947 */ /* 0x000fea0003800000 */
[----:B------:R-:W-:Y:S01]  /*1b40*/  BPT.TRAP 0x1 ;  /* 0x000000040000795c */ /* 0x000fe20000300000 */
.L_x_24:
[----:B------:R-:W0:Y:S01]  /*1b50*/  S2UR UR7, SR_CgaCtaId ;  /* 0x00000000000779c3 */ /* 0x000e220000008800 */
[----:B------:R-:W-:Y:S01]  /*1b60*/  UMOV UR6, 0x400 ;  /* 0x0000040000067882 */ /* 0x000fe20000000000 */
[----:B------:R-:W-:Y:S01]  /*1b70*/  IMAD.U32 R5, RZ, RZ, UR5 ;  /* 0x00000005ff057e24 */ /* 0x000fe2000f8e00ff */
[----:B------:R-:W-:Y:S01]  /*1b80*/  SHF.L.U32 R4, R7, 0x1f, RZ ;  /* 0x0000001f07047819 */ /* 0x000fe200000006ff */
[----:B0-----:R-:W-:-:S06]  /*1b90*/  ULEA UR6, UR7, UR6, 0x18 ;  /* 0x0000000607067291 */ /* 0x001fcc000f8ec03f */
[----:B------:R-:W-:-:S04]  /*1ba0*/  IMAD.U32 R6, RZ, RZ, UR6 ;  /* 0x00000006ff067e24 */ /* 0x000fc8000f8e00ff */
[----:B------:R-:W-:-:S04]  /*1bb0*/  IMAD R5, R5, 0x8, R6 ;  /* 0x0000000805057824 */ /* 0x000fc800078e0206 */
[----:B------:R0:W1:Y:S01]  /*1bc0*/  SYNCS.PHASECHK.TRANS64.TRYWAIT P1, [R5+URZ], R4 ;  /* 0x00000004050075a7 */ /* 0x000062000802017f */
[----:B------:R-:W-:Y:S05]  /*1bd0*/  @!P0 BRA `(.L_x_25) ;  /* 0x0000000000048947 */ /* 0x000fea0003800000 */
[----:B------:R-:W-:Y:S01]  /*1be0*/  BPT.TRAP 0x1 ;  /* 0x000000040000795c */ /* 0x000fe20000300000 */
.L_x_25:
[----:B-1----:R-:W-:Y:S05]  /*1bf0*/  @P1 BRA `(.L_x_26) ;  /* 0x0000000000081947 */ /* 0x002fea0003800000 */
[----:B------:R-:W1:Y:S02]  /*1c00*/  SYNCS.PHASECHK.TRANS64.TRYWAIT P1, [R5+URZ], R4 ;  /* 0x00000004050075a7 */ /* 0x000e64000802017f */
[----:B-1----:R-:W-:Y:S05]  /*1c10*/  @!P1 BRA `(.L_x_27) ;  /* 0x0000005800649947 */ /* 0x002fea0003800000 */
.L_x_26:
[----:B------:R-:W-:Y:S01]  /*1c20*/  ULEA UR6, UR5, UR4, 0x8 ;  /* 0x0000000405067291 */ /* 0x000fe2000f8e403f */
[----:B------:R-:W-:Y:S01]  /*1c30*/  WARPGROUP.ARRIVE ;  /* 0x00000000000079c5 */ /* 0x000fe20000000000 */
[----:B------:R-:W-:Y:S01]  /*1c40*/  ULEA UR7, UR5, UR45, 0xa ;  /* 0x0000002d05077291 */ /* 0x000fe2000f8e503f */
[----:B------:R-:W-:Y:S01]  /*1c50*/  UMOV UR11, 0x80000020 ;  /* 0x80000020000b7882 */ /* 0x000fe20000000000 */
[----:B------:R-:W-:Y:S02]  /*1c60*/  UMOV UR9, 0x80000020 ;  /* 0x8000002000097882 */ /* 0x000fe40000000000 */
[----:B------:R-:W-:Y:S01]  /*1c70*/  UIADD3 UR12, UR7, 0x200, URZ ;  /* 0x00000200070c7890 */ /* 0x000fe2000fffe03f */
[----:B------:R-:W-:Y:S02]  /*1c80*/  UMOV UR10, UR6 ;  /* 0x00000006000a7c82 */ /* 0x000fe40008000000 */
[----:B------:R-:W-:Y:S02]  /*1c90*/  UMOV UR8, UR7 ;  /* 0x0000000700087c82 */ /* 0x000fe40008000000 */
[----:B------:R-:W-:Y:S01]  /*1ca0*/  IGMMA.64x64x32.S8.S8 R56, gdesc[UR8], R56, gsb0 ;  /* 0x01e00000083879f1 */ /* 0x000fe20008041038 */
[----:B------:R-:W-:Y:S01]  /*1cb0*/  UMOV UR9, 0x80000020 ;  /* 0x8000002000097882 */ /* 0x000fe20000000000 */
[----:B------:R-:W-:Y:S01]  /*1cc0*/  UMOV UR8, UR12 ;  /* 0x0000000c00087c82 */ /* 0x000fe20008000000 */
[----:B------:R-:W-:-:S02]  /*1cd0*/  WARPGROUP.DEPBAR.LE gsb0, 0x0 ;  /* 0x00008000000079c5 */ /* 0x000fc40000010000 */
[----:B------:R-:W-:-:S06]  /*1ce0*/  WARPGROUP.ARRIVE ;  /* 0x00000000000079c5 */ /* 0x000fcc0000000000 */
[----:B------:R-:W-:Y:S01]  /*1cf0*/  IGMMA.64x64x32.S8.S8 R24, gdesc[UR8], R24, gsb0 ;  /* 0x01e00000081879f1 */ /* 0x000fe20008041018 */
        /* <DEDUP_REMOVED lines=15> */
[----:B------:R-:W-:Y:S01]  /*1df0*/  BPT.TRAP 0x1 ;  /* 0x000000040000795c */ /* 0x000fe20000300000 */
.L_x_28:
[----:B------:R-:W-:-:S13]  /*1e00*/  ISETP.NE.AND P1, PT, R22, RZ, PT ;  /* 0x000000ff1600720c */ /* 0x000fda0003f25270 */
[----:B01----:R-:W-:-:S04]  /*1e10*/  @P1 IMAD R4, R3, 0x8, R6 ;  /* 0x0000000803041824 */ /* 0x003fc800078e0206 */
[----:B------:R-:W-:-:S05]  /*1e20*/  @P1 VIADD R4, R4, 0x58 ;  /* 0x0000005804041836 */ /* 0x000fca0000000000 */
[----:B------:R-:W-:-:S04]  /*1e30*/  @P1 PRMT R4, R19, 0x654, R4 ;  /* 0x0000065413041816 */ /* 0x000fc80000000004 */
[----:B------:R0:W-:Y:S01]  /*1e40*/  @P1 SYNCS.ARRIVE.TRANS64.RED.A1T0 RZ, [R4+URZ], RZ ;  /* 0x000000ff04ff19a7 */ /* 0x0001e2000810043f */
[----:B------:R-:W-:-:S13]  /*1e50*/  ISETP.GT.U32.AND P1, PT, R18, 0x1, PT ;  /* 0x000000011200780c */ /* 0x000fda0003f24070 */
[----:B0-----:R-:W-:Y:S05]  /*1e60*/  @P1 BRA `(.L_x_29) ;  /* 0x0000000000041947 */ /* 0x001fea0003800000 */
[----:B------:R-:W-:Y:S01]  /*1e70*/  BPT.TRAP 0x1 ;  /* 0x000000040000795c */ /* 0x000fe20000300000 */
.L_x_29:
[----:B------:R-:W-:Y:S01]  /*1e80*/  UIADD3 UR5, UR5, 0x1, URZ ;  /* 0x0000000105057890 */ /* 0x000fe2000fffe03f */
[C---:B------:R-:W-:Y:S01]  /*1e90*/  ISETP.GT.AND P2, PT, R0.reuse, 0x1, PT ;  /* 0x000000010000780c */ /* 0x040fe20003f44270 */
[----:B------:R-:W-:Y:S02]  /*1ea0*/  VIADD R3, R3, 0x1 ;  /* 0x0000000103037836 */ /* 0x000fe40000000000 */
[----:B------:R-:W-:Y:S01]  /*1eb0*/  UISETP.NE.AND UP0, UPT, UR5, 0xb, UPT ;  /* 0x0000000b0500788c */ /* 0x000fe2000bf05270 */
[----:B------:R-:W-:Y:S02]  /*1ec0*/  VIADD R0, R0, 0xffffffff ;  /* 0xffffffff00007836 */ /* 0x000fe40000000000 */
[C---:B------:R-:W-:Y:S01]  /*1ed0*/  ISETP.NE.AND P1, PT, R3.reuse, 0xb, PT ;  /* 0x0000000b0300780c */ /* 0x040fe20003f25270 */
[----:B------:R-:W-:Y:S02]  /*1ee0*/  USEL UR6, URZ, 0x1, UP0 ;  /* 0x000000013f067887 */ /* 0x000fe40008000000 */
[----:B------:R-:W-:Y:S01]  /*1ef0*/  USEL UR5, UR5, URZ, UP0 ;  /* 0x0000003f05057287 */ /* 0x000fe20008000000 */
[----:B------:R-:W-:-:S03]  /*1f00*/  SEL R3, R3, RZ, P1 ;  /* 0x000000ff03037207 */ /* 0x000fc60000800000 */
[----:B------:R-:W-:Y:S01]  /*1f10*/  LOP3.LUT R7, R7, UR6, RZ, 0x3c, !PT ;  /* 0x0000000607077c12 */ /* 0x000fe2000f8e3cff */
[----:B------:R-:W-:Y:S07]  /*1f20*/  @P2 BRA `(.L_x_30) ;  /* 0xfffffffc00002947 */ /* 0x000fee000383ffff */
.L_x_23:
[----:B01----:R-:W0:Y:S02]  /*1f30*/  LDC R0, c[0x0][0x28c] ;  /* 0x0000a300ff007b82 */ /* 0x003e240000000800 */
[----:B0-----:R-:W-:-:S13]  /*1f40*/  ISETP.GE.AND P1, PT, R0, 0x1, PT ;  /* 0x000000010000780c */ /* 0x001fda0003f26270 */
[----:B------:R-:W-:Y:S05]  /*1f50*/  @!P1 BRA `(.L_x_31) ;  /* 0x0000000000449947 */ /* 0x000fea0003800000 */
[----:B------:R-:W-:Y:S05]  /*1f60*/  @!P0 BRA `(.L_x_32) ;  /* 0x0000000000048947 */ /* 0x000fea0003800000 */
[----:B------:R-:W-:Y:S01]  /*1f70*/  BPT.TRAP 0x1 ;  /* 0x000000040000795c */ /* 0x000fe20000300000 */
.L_x_32:
[----:B------:R-:W-:-:S13]  /*1f80*/  ISETP.NE.AND P0, PT, R22, RZ, PT ;  /* 0x000000ff1600720c */ /* 0x000fda0003f05270 */
[----:B------:R-:W-:-:S05]  /*1f90*/  VOTEU.ANY UP0, P0 ;  /* 0x00000000003f7886 */ /* 0x000fca0000000100 */
[----:B------:R-:W-:-:S06]  /*1fa0*/  @UP0 UIADD3 UR4, UR44, UR41, URZ ;  /* 0x000000292c040290 */ /* 0x000fcc000fffe03f */
[----:B------:R-:W-:Y:S02]  /*1fb0*/  IMAD.U32 R4, RZ, RZ, UR4 ;  /* 0x00000004ff047e24 */ /* 0x000fe4000f8e00ff */
[----:B------:R-:W-:Y:S02]  /*1fc0*/  IMAD.U32 R3, RZ, RZ, UR4 ;  /* 0x00000004ff037e24 */ /* 0x000fe4000f8e00ff */
[----:B------:R-:W-:-:S05]  /*1fd0*/  @P0 IMAD.WIDE.U32 R4, R4, -0x45d1745d, RZ ;  /* 0xba2e8ba304040825 */ /* 0x000fca00078e00ff */
[----:B------:R-:W-:-:S05]  /*1fe0*/  @P0 SHF.R.U32.HI R0, RZ, 0x3, R5 ;  /* 0x00000003ff000819 */ /* 0x000fca0000011605 */
[----:B------:R-:W-:-:S04]  /*1ff0*/  @P0 IMAD R0, R0, -0xb, R3 ;  /* 0xfffffff500000824 */ /* 0x000fc800078e0203 */
[----:B------:R-:W-:-:S04]  /*2000*/  @P0 IMAD R0, R0, 0x8, R6 ;  /* 0x0000000800000824 */ /* 0x000fc800078e0206 */
[----:B------:R-:W-:-:S05]  /*2010*/  @P0 VIADD R0, R0, 0x58 ;  /* 0x0000005800000836 */ /* 0x000fca0000000000 */
[----:B------:R-:W-:-:S04]  /*2020*/  @P0 PRMT R0, R19, 0x654, R0 ;  /* 0x0000065413000816 */ /* 0x000fc80000000000 */
[----:B------:R0:W-:Y:S01]  /*2030*/  @P0 SYNCS.ARRIVE.TRANS64.RED.A1T0 RZ, [R0+URZ], RZ ;  /* 0x000000ff00ff09a7 */ /* 0x0001e2000810043f */
[----:B------:R-:W-:-:S13]  /*2040*/  ISETP.GT.U32.AND P0, PT, R18, 0x1, PT ;  /* 0x000000011200780c */ /* 0x000fda0003f04070 */
[----:B0-----:R-:W-:Y:S05]  /*2050*/  @P0 BRA `(.L_x_31) ;  /* 0x0000000000040947 */ /* 0x001fea0003800000 */
[----:B------:R-:W-:Y:S01]  /*2060*/  BPT.TRAP 0x1 ;  /* 0x000000040000795c */ /* 0x000fe20000300000 */
.L_x_31:
[----:B------:R-:W-:Y:S01]  /*2070*/  IMAD.SHL.U32 R3, R100, 0x40, RZ ;  /* 0x0000004064037824 */ /* 0x000fe200078e00ff */
[----:B------:R-:W-:Y:S01]  /*2080*/  UIADD3 UR41, UR43, UR41, URZ ;  /* 0x000000292b297290 */ /* 0x000fe2000fffe03f */
[----:B------:R-:W-:Y:S01]  /*2090*/  IMAD.SHL.U32 R12, R99, 0x100, RZ ;  /* 0x00000100630c7824 */ /* 0x000fe200078e00ff */
[----:B------:R-:W-:Y:S01]  /*20a0*/  ULDC UR7, c[0x0][0x288] ;  /* 0x0000a20000077ab9 */ /* 0x000fe20000000800 */
[----:B------:R-:W-:Y:S01]  /*20b0*/  ULDC UR10, c[0x0][0x284] ;  /* 0x0000a100000a7ab9 */ /* 0x000fe20000000800 */
[----:B------:R-:W-:Y:S01]  /*20c0*/  UISETP.GT.U32.AND UP0, UPT, UR41, 0xa, UPT ;  /* 0x0000000a2900788c */ /* 0x000fe2000bf04070 */
[C---:B------:R-:W-:Y:S01]  /*20d0*/  ISETP.GE.AND P0, PT, R3.reuse, UR7, PT ;  /* 0x0000000703007c0c */ /* 0x040fe2000bf06270 */
[----:B------:R-:W-:Y:S01]  /*20e0*/  UISETP.GE.U32.AND UP1, UPT, UR43, 0xb, UPT ;  /* 0x0000000b2b00788c */ /* 0x000fe2000bf26070 */
[----:B------:R-:W-:Y:S01]  /*20f0*/  SHF.R.S32.HI R104, RZ, 0x1f, R23 ;  /* 0x0000001fff687819 */ /* 0x000fe20000011417 */
[----:B------:R-:W-:Y:S01]  /*2100*/  UISETP.LT.U32.AND UP0, UPT, UR43, 0xb, UP0 ;  /* 0x0000000b2b00788c */ /* 0x000fe20008701070 */
[----:B------:R-:W-:Y:S01]  /*2110*/  ISETP.GE.OR P0, PT, R12, UR10, P0 ;  /* 0x0000000a0c007c0c */ /* 0x000fe20008706670 */
[----:B------:R-:W-:Y:S01]  /*2120*/  UIMAD.WIDE.U32 UR4, UR41, -0x45d1745d, URZ ;  /* 0xba2e8ba3290478a5 */ /* 0x000fe2000f8e003f */
[----:B------:R-:W-:Y:S01]  /*2130*/  LOP3.LUT R20, R3, 0x6, R94, 0xf8, !PT ;  /* 0x0000000603147812 */ /* 0x000fe200078ef85e */
[----:B------:R-:W-:Y:S01]  /*2140*/  USEL UR6, URZ, 0x1, !UP0 ;  /* 0x000000013f067887 */ /* 0x000fe2000c000000 */
[----:B------:R-:W-:-:S02]  /*2150*/  ULDC.64 UR8, c[0x0][0x5d0] ;  /* 0x0001740000087ab9 */ /* 0x000fc40000000a00 */
[----:B------:R-:W-:Y:S01]  /*2160*/  SHF.R.S32.HI R21, RZ, 0x1f, R20 ;  /* 0x0000001fff157819 */ /* 0x000fe20000011414 */
[----:B------:R-:W-:Y:S01]  /*2170*/  IMAD R0, R104, UR8, RZ ;  /* 0x0000000868007c24 */ /* 0x000fe2000f8e02ff */
[----:B------:R-:W-:Y:S02]  /*2180*/  USHF.R.U32.HI UR4, URZ, 0x3, UR5 ;  /* 0x000000033f047899 */ /* 0x000fe40008011605 */
[----:B------:R-:W-:Y:S01]  /*2190*/  ULOP3.LUT UR40, UR40, UR6, URZ, 0x3c, !UPT ;  /* 0x0000000628287292 */ /* 0x000fe2000f8e3c3f */
[C---:B------:R-:W-:Y:S01]  /*21a0*/  IMAD R7, R23.reuse, UR9, R0 ;  /* 0x0000000917077c24 */ /* 0x040fe2000f8e0200 */
[----:B------:R-:W-:Y:S01]  /*21b0*/  UIMAD UR41, UR4, -0xb, UR41 ;  /* 0xfffffff5042978a4 */ /* 0x000fe2000f8e0229 */
[----:B------:R-:W-:Y:S01]  /*21c0*/  IMAD.WIDE.U32 R4, R23, UR8, R20 ;  /* 0x0000000817047c25 */ /* 0x000fe2000f8e0014 */
[----:B------:R-:W-:-:S03]  /*21d0*/  @UP1 ULOP3.LUT UR40, UR40, 0x1, UR4, 0x78, !UPT ;  /* 0x0000000128281892 */ /* 0x000fc6000f8e7804 */
[----:B------:R-:W-:Y:S02]  /*21e0*/  IMAD.IADD R5, R5, 0x1, R7 ;  /* 0x0000000105057824 */ /* 0x000fe400078e0207 */
[----:B------:R-:W-:Y:S01]  /*21f0*/  IMAD.MOV.U32 R0, RZ, RZ, -0x1 ;  /* 0xffffffffff007424 */ /* 0x000fe200078e00ff */
[----:B------:R-:W-:Y:S06]  /*2200*/  @P0 BRA `(.L_x_33) ;  /* 0x0000003400000947 */ /* 0x000fec0003800000 */
[----:B------:R-:W0:Y:S01]  /*2210*/  LDC.64 R100, c[0x0][0x5c8] ;  /* 0x00017200ff647b82 */ /* 0x000e220000000a00 */
[----:B------:R-:W-:Y:S01]  /*2220*/  IMAD.WIDE R10, R99, 0x100, R88 ;  /* 0x00000100630a7825 */ /* 0x000fe200078e0258 */
[----:B------:R-:W-:Y:S01]  /*2230*/  ULDC.64 UR4, c[0x0][0x5c0] ;  /* 0x0001700000047ab9 */ /* 0x000fe20000000a00 */
[----:B------:R-:W-:Y:S02]  /*2240*/  BSSY B0, `(.L_x_33) ;  /* 0x000033c000007945 */ /* 0x000fe40003800000 */
[----:B------:R-:W-:Y:S02]  /*2250*/  IMAD.IADD R99, R97, 0x1, -R12 ;  /* 0x0000000161637824 */ /* 0x000fe400078e0a0c */
[----:B------:R-:W-:Y:S02]  /*2260*/  IMAD.IADD R3, R92, 0x1, -R3 ;  /* 0x000000015c037824 */ /* 0x000fe400078e0a03 */
[-C--:B0-----:R-:W-:Y:S01]  /*2270*/  IMAD R6, R11, R100.reuse, RZ ;  /* 0x000000640b067224 */ /* 0x081fe200078e02ff */
[----:B------:R-:W-:Y:S01]  /*2280*/  SHF.L.U64.HI R13, R100, 0x7, R101 ;  /* 0x00000007640d7819 */ /* 0x000fe20000010265 */
[----:B------:R-:W-:-:S04]  /*2290*/  IMAD.WIDE.U32 R4, R10, R100, R4 ;  /* 0x000000640a047225 */ /* 0x000fc800078e0004 */
[----:B------:R-:W-:Y:S01]  /*22a0*/  IMAD R7, R10, R101, R6 ;  /* 0x000000650a077224 */ /* 0x000fe200078e0206 */
[----:B------:R-:W-:Y:S01]  /*22b0*/  IADD3 R14, P0, R4, UR4, RZ ;  /* 0x00000004040e7c10 */ /* 0x000fe2000ff1e0ff */
[C---:B------:R-:W-:Y:S02]  /*22c0*/  IMAD.SHL.U32 R9, R100.reuse, 0x80, RZ ;  /* 0x0000008064097824 */ /* 0x040fe400078e00ff */
[----:B------:R-:W-:Y:S01]  /*22d0*/  IMAD.IADD R7, R5, 0x1, R7 ;  /* 0x0000000105077824 */ /* 0x000fe200078e0207 */
[-C--:B------:R-:W-:Y:S02]  /*22e0*/  LEA R4, P1, R100, R14.reuse, 0x3 ;  /* 0x0000000e64047211 */ /* 0x080fe400078218ff */
[----:B------:R-:W-:Y:S02]  /*22f0*/  IADD3 R6, P2, R9, R14, RZ ;  /* 0x0000000e09067210 */ /* 0x000fe40007f5e0ff */
[----:B------:R-:W-:Y:S02]  /*2300*/  IADD3.X R15, R7, UR5, RZ, P0, !PT ;  /* 0x00000005070f7c10 */ /* 0x000fe400087fe4ff */
[----:B-----5:R-:W-:-:S02]  /*2310*/  ISETP.NE.AND P0, PT, R91, RZ, PT ;  /* 0x000000ff5b00720c */ /* 0x020fc40003f05270 */
[----:B------:R-:W-:Y:S01]  /*2320*/  LEA.HI.X R5, R100, R15, R101, 0x3, P1 ;  /* 0x0000000f64057211 */ /* 0x000fe200008f1c65 */
[----:B------:R-:W-:Y:S01]  /*2330*/  IMAD.X R7, R13, 0x1, R15, P2 ;  /* 0x000000010d077824 */ /* 0x000fe200010e060f */
[----:B------:R-:W-:-:S05]  /*2340*/  IADD3 R8, P1, R9, R4, RZ ;  /* 0x0000000409087210 */ /* 0x000fca0007f3e0ff */
[----:B------:R-:W-:-:S04]  /*2350*/  IMAD.X R9, R13, 0x1, R5, P1 ;  /* 0x000000010d097824 */ /* 0x000fc800008e0605 */
[----:B------:R-:W-:Y:S05]  /*2360*/  @!P0 BRA `(.L_x_34) ;  /* 0x0000002400948947 */ /* 0x000fea0003800000 */
[----:B------:R-:W0:Y:S01]  /*2370*/  LDC.64 R102, c[0x0][0x5b0] ;  /* 0x00016c00ff667b82 */ /* 0x000e220000000a00 */
[----:B------:R-:W-:Y:S01]  /*2380*/  ULDC.64 UR4, c[0x0][0x5b8] ;  /* 0x00016e0000047ab9 */ /* 0x000fe20000000a00 */
[----:B------:R-:W-:Y:S01]  /*2390*/  ISETP.GE.AND P0, PT, R99, 0x1, PT ;  /* 0x000000016300780c */ /* 0x000fe20003f06270 */
[----:B------:R-:W-:Y:S01]  /*23a0*/  IMAD R100, R104, UR4, RZ ;  /* 0x0000000468647c24 */ /* 0x000fe2000f8e02ff */
[----:B------:R-:W-:Y:S01]  /*23b0*/  BSSY B1, `(.L_x_35) ;  /* 0x0000010000017945 */ /* 0x000fe20003800000 */
[----:B------:R-:W-:Y:S01]  /*23c0*/  IMAD.WIDE.U32 R20, R23, UR4, R20 ;  /* 0x0000000417147c25 */ /* 0x000fe2000f8e0014 */
[----:B------:R-:W-:Y:S02]  /*23d0*/  ISETP.LT.OR P3, PT, R3, 0x1, !P0 ;  /* 0x000000010300780c */ /* 0x000fe40004761670 */
[----:B------:R-:W1:Y:S01]  /*23e0*/  LDC.64 R12, c[0x0][0x5a8] ;  /* 0x00016a00ff0c7b82 */ /* 0x000e620000000a00 */
[----:B------:R-:W-:Y:S02]  /*23f0*/  IMAD R23, R23, UR5, R100 ;  /* 0x0000000517177c24 */ /* 0x000fe4000f8e0264 */
[----:B------:R-:W-:-:S02]  /*2400*/  IMAD.MOV.U32 R100, RZ, RZ, R20 ;  /* 0x000000ffff647224 */ /* 0x000fc400078e0014 */
[----:B------:R-:W-:Y:S02]  /*2410*/  IMAD.IADD R101, R21, 0x1, R23 ;  /* 0x0000000115657824 */ /* 0x000fe400078e0217 */
[-C--:B0-----:R-:W-:Y:S01]  /*2420*/  IMAD R23, R11, R102.reuse, RZ ;  /* 0x000000660b177224 */ /* 0x081fe200078e02ff */
[----:B------:R-:W-:Y:S01]  /*2430*/  SHF.L.U64.HI R107, R102, 0x3, R103 ;  /* 0x00000003666b7819 */ /* 0x000fe20000010267 */
[----:B------:R-:W-:-:S04]  /*2440*/  IMAD.WIDE.U32 R104, R10, R102, R100 ;  /* 0x000000660a687225 */ /* 0x000fc800078e0064 */
[----:B------:R-:W-:Y:S01]  /*2450*/  IMAD R111, R10, R103, R23 ;  /* 0x000000670a6f7224 */ /* 0x000fe200078e0217 */
[----:B-1----:R-:W-:Y:S01]  /*2460*/  IADD3 R104, P1, R104, R12, RZ ;  /* 0x0000000c68687210 */ /* 0x002fe20007f3e0ff */
[----:B------:R-:W-:-:S03]  /*2470*/  IMAD.SHL.U32 R106, R102, 0x8, RZ ;  /* 0x00000008666a7824 */ /* 0x000fc600078e00ff */
[----:B------:R-:W-:Y:S01]  /*2480*/  IADD3.X R105, R13, R105, R111, P1, !PT ;  /* 0x000000690d697210 */ /* 0x000fe20000ffe46f */
[----:B------:R-:W-:Y:S08]  /*2490*/  @P3 BRA `(.L_x_36) ;  /* 0x0000000000043947 */ /* 0x000ff00003800000 */
[----:B------:R0:W5:Y:S02]  /*24a0*/  LDG.E.U8 R98, desc[UR38][R104.64] ;  /* 0x0000002668627981 */ /* 0x000164000c1e1100 */
.L_x_36:
[----:B------:R-:W-:Y:S05]  /*24b0*/  BSYNC B1 ;  /* 0x0000000000017941 */ /* 0x000fea0003800000 */
.L_x_35:
[----:B-----5:R-:W-:Y:S01]  /*24c0*/  LOP3.LUT R23, R98, 0xffff, RZ, 0xc0, !PT ;  /* 0x0000ffff62177812 */ /* 0x020fe200078ec0ff */
[----:B------:R-:W-:Y:S01]  /*24d0*/  IMAD.WIDE.U32 R108, R10, R102, R106 ;  /* 0x000000660a6c7225 */ /* 0x000fe200078e006a */
[----:B------:R-:W-:Y:S01]  /*24e0*/  ISETP.LT.OR P4, PT, R3, 0x2, !P0 ;  /* 0x000000020300780c */ /* 0x000fe20004781670 */
[----:B------:R-:W-:Y:S01]  /*24f0*/  BSSY B1, `(.L_x_37) ;  /* 0x000000e000017945 */ /* 0x000fe20003800000 */
[----:B------:R-:W-:Y:S01]  /*2500*/  PRMT R110, R23, 0x8880, RZ ;  /* 0x00008880176e7816 */ /* 0x000fe200000000ff */
[----:B------:R-:W-:Y:S01]  /*2510*/  IMAD.IADD R109, R111, 0x1, R109 ;  /* 0x000000016f6d7824 */ /* 0x000fe200078e026d */
[----:B------:R-:W-:Y:S02]  /*2520*/  IADD3 R108, P2, P5, R20, R12, R108 ;  /* 0x0000000c146c7210 */ /* 0x000fe40007d5e06c */
[----:B------:R-:W-:Y:S01]  /*2530*/  ISETP.GE.AND P1, PT, R99, 0x9, PT ;  /* 0x000000096300780c */ /* 0x000fe20003f26270 */
[----:B------:R-:W-:Y:S01]  /*2540*/  IMAD R23, R110, R91, RZ ;  /* 0x0000005b6e177224 */ /* 0x000fe200078e02ff */
[----:B------:R-:W-:-:S02]  /*2550*/  IADD3.X R109, R101, R13, R109, P2, P5 ;  /* 0x0000000d656d7210 */ /* 0x000fc400017ea46d */
[----:B------:R-:W-:Y:S01]  /*2560*/  ISETP.LT.OR P2, PT, R3, 0x1, !P1 ;  /* 0x000000010300780c */ /* 0x000fe20004f41670 */
[----:B------:R-:W-:-:S05]  /*2570*/  @!P3 IMAD R111, R56, R90, R23 ;  /* 0x0000005a386fb224 */ /* 0x000fca00078e0217 */
[----:B------:R1:W-:Y:S01]  /*2580*/  @!P3 STG.E.U8 desc[UR38][R14.64], R111 ;  /* 0x0000006f0e00b986 */ /* 0x0003e2000c101126 */
[----:B------:R-:W-:Y:S06]  /*2590*/  @P4 BRA `(.L_x_38) ;  /* 0x00000000000c4947 */ /* 0x000fec0003800000 */
[----:B------:R-:W2:Y:S02]  /*25a0*/  LDG.E.U8 R98, desc[UR38][R104.64+0x1] ;  /* 0x0000012668627981 */ /* 0x000ea4000c1e1100 */
[----:B--2---:R-:W-:-:S05]  /*25b0*/  PRMT R56, R98, 0x8880, RZ ;  /* 0x0000888062387816 */ /* 0x004fca00000000ff */
[----:B------:R-:W-:-:S07]  /*25c0*/  IMAD R23, R56, R91, RZ ;  /* 0x0000005b38177224 */ /* 0x000fce00078e02ff */
.L_x_38:
[----:B------:R-:W-:Y:S05]  /*25d0*/  BSYNC B1 ;  /* 0x0000000000017941 */ /* 0x000fea0003800000 */
.L_x_37:
[----:B------:R-:W-:Y:S01]  /*25e0*/  @!P4 IMAD R57, R57, R90, R23 ;  /* 0x0000005a3939c224 */ /* 0x000fe200078e0217 */
[----:B------:R-:W-:Y:S04]  /*25f0*/  BSSY B1, `(.L_x_39) ;  /* 0x0000006000017945 */ /* 0x000fe80003800000 */
[----:B------:R2:W-:Y:S01]  /*2600*/  @!P4 STG.E.U8 desc[UR38][R14.64+0x1], R57 ;  /* 0x000001390e00c986 */ /* 0x0005e2000c101126 */
[----:B------:R-:W-:Y:S05]  /*2610*/  @P2 BRA `(.L_x_40) ;  /* 0x00000000000c2947 */ /* 0x000fea0003800000 */
[----:B------:R-:W3:Y:S02]  /*2620*/  LDG.E.U8 R98, desc[UR38][R108.64] ;  /* 0x000000266c627981 */ /* 0x000ee4000c1e1100 */
[----:B---3--:R-:W-:-:S05]  /*2630*/  PRMT R56, R98, 0x8880, RZ ;  /* 0x0000888062387816 */ /* 0x008fca00000000ff */
[----:B------:R-:W-:-:S07]  /*2640*/  IMAD R23, R56, R91, RZ ;  /* 0x0000005b38177224 */ /* 0x000fce00078e02ff */
.L_x_40:
[----:B------:R-:W-:Y:S05]  /*2650*/  BSYNC B1 ;  /* 0x0000000000017941 */ /* 0x000fea0003800000 */
.L_x_39:
[C---:B------:R-:W-:Y:S01]  /*2660*/  ISETP.LT.OR P4, PT, R3.reuse, 0x2, !P1 ;  /* 0x000000020300780c */ /* 0x040fe20004f81670 */
[----:B--2---:R-:W-:Y:S01]  /*2670*/  @!P2 IMAD R57, R58, R90, R23 ;  /* 0x0000005a3a39a224 */ /* 0x004fe200078e0217 */
[----:B------:R-:W-:Y:S01]  /*2680*/  BSSY B1, `(.L_x_41) ;  /* 0x0000009000017945 */ /* 0x000fe20003800000 */
[C---:B------:R-:W-:Y:S02]  /*2690*/  ISETP.LT.OR P3, PT, R3.reuse, 0x9, !P0 ;  /* 0x000000090300780c */ /* 0x040fe40004761670 */
[C---:B------:R-:W-:Y:S01]  /*26a0*/  ISETP.LT.OR P5, PT, R3.reuse, 0xa, !P0 ;  /* 0x0000000a0300780c */ /* 0x040fe200047a1670 */
[----:B------:R2:W-:Y:S01]  /*26b0*/  @!P2 STG.E.U8 desc[UR38][R4.64], R57 ;  /* 0x000000390400a986 */ /* 0x0005e2000c101126 */
[----:B------:R-:W-:-:S06]  /*26c0*/  ISETP.LT.OR P2, PT, R3, 0x9, !P1 ;  /* 0x000000090300780c */ /* 0x000fcc0004f41670 */
[----:B------:R-:W-:Y:S07]  /*26d0*/  @P4 BRA `(.L_x_42) ;  /* 0x00000000000c4947 */ /* 0x000fee0003800000 */
[----:B------:R-:W3:Y:S02]  /*26e0*/  LDG.E.U8 R98, desc[UR38][R108.64+0x1] ;  /* 0x000001266c627981 */ /* 0x000ee4000c1e1100 */
[----:B---3--:R-:W-:-:S05]  /*26f0*/  PRMT R56, R98, 0x8880, RZ ;  /* 0x0000888062387816 */ /* 0x008fca00000000ff */
[----:B------:R-:W-:-:S07]  /*2700*/  IMAD R23, R56, R91, RZ ;  /* 0x0000005b38177224 */ /* 0x000fce00078e02ff */
.L_x_42:
[----:B------:R-:W-:Y:S05]  /*2710*/  BSYNC B1 ;  /* 0x0000000000017941 */ /* 0x000fea0003800000 */
.L_x_41:
[----:B------:R-:W-:Y:S01]  /*2720*/  @!P4 IMAD R59, R59, R90, R23 ;  /* 0x0000005a3b3bc224 */ /* 0x000fe200078e0217 */
[----:B------:R-:W-:Y:S04]  /*2730*/  BSSY B1, `(.L_x_43) ;  /* 0x0000006000017945 */ /* 0x000fe80003800000 */
[----:B------:R3:W-:Y:S01]  /*2740*/  @!P4 STG.E.U8 desc[UR38][R4.64+0x1], R59 ;  /* 0x0000013b0400c986 */ /* 0x0007e2000c101126 */
[----:B------:R-:W-:Y:S05]  /*2750*/  @P3 BRA `(.L_x_44) ;  /* 0x00000000000c3947 */ /* 0x000fea0003800000 */
[----:B------:R-:W4:Y:S02]  /*2760*/  LDG.E.U8 R98, desc[UR38][R104.64+0x8] ;  /* 0x0000082668627981 */ /* 0x000f24000c1e1100 */
[----:B----4-:R-:W-:-:S05]  /*2770*/  PRMT R56, R98, 0x8880, RZ ;  /* 0x0000888062387816 */ /* 0x010fca00000000ff */
[----:B------:R-:W-:-:S07]  /*2780*/  IMAD R23, R56, R91, RZ ;  /* 0x0000005b38177224 */ /* 0x000fce00078e02ff */
.L_x_44:
[----:B------:R-:W-:Y:S05]  /*2790*/  BSYNC B1 ;  /* 0x0000000000017941 */ /* 0x000fea0003800000 */
.L_x_43:
[----:B--2---:R-:W-:Y:S01]  /*27a0*/  @!P3 IMAD R57, R60, R90, R23 ;  /* 0x0000005a3c39b224 */ /* 0x004fe200078e0217 */
[----:B------:R-:W-:Y:S04]  /*27b0*/  BSSY B1, `(.L_x_45) ;  /* 0x0000006000017945 */ /* 0x000fe80003800000 */
[----:B------:R2:W-:Y:S01]  /*27c0*/  @!P3 STG.E.U8 desc[UR38][R14.64+0x8], R57 ;  /* 0x000008390e00b986 */ /* 0x0005e2000c101126 */
[----:B------:R-:W-:Y:S05]  /*27d0*/  @P5 BRA `(.L_x_46) ;  /* 0x00000000000c5947 */ /* 0x000fea0003800000 */
[----:B------:R-:W4:Y:S02]  /*27e0*/  LDG.E.U8 R98, desc[UR38][R104.64+0x9] ;  /* 0x0000092668627981 */ /* 0x000f24000c1e1100 */
[----:B----4-:R-:W-:-:S05]  /*27f0*/  PRMT R56, R98, 0x8880, RZ ;  /* 0x0000888062387816 */ /* 0x010fca00000000ff */
[----:B------:R-:W-:-:S07]  /*2800*/  IMAD R23, R56, R91, RZ ;  /* 0x0000005b38177224 */ /* 0x000fce00078e02ff */
.L_x_46:
[----:B------:R-:W-:Y:S05]  /*2810*/  BSYNC B1 ;  /* 0x0000000000017941 */ /* 0x000fea0003800000 */
.L_x_45:
[----:B------:R-:W-:Y:S01]  /*2820*/  @!P5 IMAD R61, R61, R90, R23 ;  /* 0x0000005a3d3dd224 */ /* 0x000fe200078e0217 */
[----:B------:R-:W-:Y:S04]  /*2830*/  BSSY B1, `(.L_x_47) ;  /* 0x0000006000017945 */ /* 0x000fe80003800000 */
[----:B------:R4:W-:Y:S01]  /*2840*/  @!P5 STG.E.U8 desc[UR38][R14.64+0x9], R61 ;  /* 0x0000093d0e00d986 */ /* 0x0009e2000c101126 */
[----:B------:R-:W-:Y:S05]  /*2850*/  @P2 BRA `(.L_x_48) ;  /* 0x00000000000c2947 */ /* 0x000fea0003800000 */
[----:B------:R-:W5:Y:S02]  /*2860*/  LDG.E.U8 R98, desc[UR38][R108.64+0x8] ;  /* 0x000008266c627981 */ /* 0x000f64000c1e1100 */
[----:B-----5:R-:W-:-:S05]  /*2870*/  PRMT R56, R98, 0x8880, RZ ;  /* 0x0000888062387816 */ /* 0x020fca00000000ff */
[----:B------:R-:W-:-:S07]  /*2880*/  IMAD R23, R56, R91, RZ ;  /* 0x0000005b38177224 */ /* 0x000fce00078e02ff */
.L_x_48:
[----:B------:R-:W-:Y:S05]  /*2890*/  BSYNC B1 ;  /* 0x0000000000017941 */ /* 0x000fea0003800000 */
.L_x_47:
        /* <DEDUP_REMOVED lines=8> */
[----:B------:R-:W5:Y:S02]  /*2920*/  LDG.E.U8 R98, desc[UR38][R108.64+0x9] ;  /* 0x000009266c627981 */ /* 0x000f64000c1e1100 */
[----:B-----5:R-:W-:-:S05]  /*2930*/  PRMT R56, R98, 0x8880, RZ ;  /* 0x0000888062387816 */ /* 0x020fca00000000ff */
[----:B------:R-:W-:-:S07]  /*2940*/  IMAD R23, R56, R91, RZ ;  /* 0x0000005b38177224 */ /* 0x000fce00078e02ff */
.L_x_50:
[----:B------:R-:W-:Y:S05]  /*2950*/  BSYNC B1 ;  /* 0x0000000000017941 */ /* 0x000fea0003800000 */
.L_x_49:
[----:B------:R-:W-:Y:S01]  /*2960*/  @!P4 IMAD R63, R63, R90, R23 ;  /* 0x0000005a3f3fc224 */ /* 0x000fe200078e0217 */
[----:B------:R-:W-:Y:S04]  /*2970*/  BSSY B1, `(.L_x_51) ;  /* 0x0000006000017945 */ /* 0x000fe80003800000 */
[----:B------:R0:W-:Y:S01]  /*2980*/  @!P4 STG.E.U8 desc[UR38][R4.64+0x9], R63 ;  /* 0x0000093f0400c986 */ /* 0x0001e2000c101126 */
[----:B------:R-:W-:Y:S05]  /*2990*/  @P3 BRA `(.L_x_52) ;  /* 0x00000000000c3947 */ /* 0x000fea0003800000 */
[----:B------:R-:W5:Y:S02]  /*29a0*/  LDG.E.U8 R98, desc[UR38][R104.64+0x10] ;  /* 0x0000102668627981 */ /* 0x000f64000c1e1100 */
[----:B-----5:R-:W-:-:S05]  /*29b0*/  PRMT R56, R98, 0x8880, RZ ;  /* 0x0000888062387816 */ /* 0x020fca00000000ff */
[----:B------:R-:W-:-:S07]  /*29c0*/  IMAD R23, R56, R91, RZ ;  /* 0x0000005b38177224 */ /* 0x000fce00078e02ff */
.L_x_52:
[----:B------:R-:W-:Y:S05]  /*29d0*/  BSYNC B1 ;  /* 0x0000000000017941 */ /* 0x000fea0003800000 */
.L_x_51:
[----:B--2---:R-:W-:Y:S01]  /*29e0*/  @!P3 IMAD R57, R64, R90, R23 ;  /* 0x0000005a4039b224 */ /* 0x004fe200078e0217 */
[----:B------:R-:W-:Y:S04]  /*29f0*/  BSSY B1, `(.L_x_53) ;  /* 0x0000006000017945 */ /* 0x000fe80003800000 */
[----:B------:R2:W-:Y:S01]  /*2a00*/  @!P3 STG.E.U8 desc[UR38][R14.64+0x10], R57 ;  /* 0x000010390e00b986 */ /* 0x0005e2000c101126 */
[----:B------:R-:W-:Y:S05]  /*2a10*/  @P5 BRA `(.L_x_54) ;  /* 0x00000000000c5947 */ /* 0x000fea0003800000 */
[----:B------:R-:W5:Y:S02]  /*2a20*/  LDG.E.U8 R98, desc[UR38][R104.64+0x11] ;  /* 0x0000112668627981 */ /* 0x000f64000c1e1100 */
[----:B-----5:R-:W-:-:S05]  /*2a30*/  PRMT R56, R98, 0x8880, RZ ;  /* 0x0000888062387816 */ /* 0x020fca00000000ff */
[----:B------:R-:W-:-:S07]  /*2a40*/  IMAD R23, R56, R91, RZ ;  /* 0x0000005b38177224 */ /* 0x000fce00078e02ff */
.L_x_54:
[----:B------:R-:W-:Y:S05]  /*2a50*/  BSYNC B1 ;  /* 0x0000000000017941 */ /* 0x000fea0003800000 */
.L_x_53:
[----:B------:R-:W-:Y:S01]  /*2a60*/  @!P5 IMAD R65, R65, R90, R23 ;  /* 0x0000005a4141d224 */ /* 0x000fe200078e0217 */
[----:B------:R-:W-:Y:S04]  /*2a70*/  BSSY B1, `(.L_x_55) ;  /* 0x0000006000017945 */ /* 0x000fe80003800000 */
[----:B------:R0:W-:Y:S01]  /*2a80*/  @!P5 STG.E.U8 desc[UR38][R14.64+0x11], R65 ;  /* 0x000011410e00d986 */ /* 0x0001e2000c101126 */
[----:B------:R-:W-:Y:S05]  /*2a90*/  @P2 BRA `(.L_x_56) ;  /* 0x00000000000c2947 */ /* 0x000fea0003800000 */
[----:B------:R-:W5:Y:S02]  /*2aa0*/  LDG.E.U8 R98, desc[UR38][R108.64+0x10] ;  /* 0x000010266c627981 */ /* 0x000f64000c1e1100 */
[----:B-----5:R-:W-:-:S05]  /*2ab0*/  PRMT R56, R98, 0x8880, RZ ;  /* 0x0000888062387816 */ /* 0x020fca00000000ff */
[----:B------:R-:W-:-:S07]  /*2ac0*/  IMAD R23, R56, R91, RZ ;  /* 0x0000005b38177224 */ /* 0x000fce00078e02ff */
.L_x_56:
[----:B------:R-:W-:Y:S05]  /*2ad0*/  BSYNC B1 ;  /* 0x0000000000017941 */ /* 0x000fea0003800000 */
.L_x_55:
        /* <DEDUP_REMOVED lines=11> */
.L_x_58:
[----:B------:R-:W-:Y:S05]  /*2b90*/  BSYNC B1 ;  /* 0x0000000000017941 */ /* 0x000fea0003800000 */
.L_x_57:
[----:B------:R-:W-:Y:S01]  /*2ba0*/  @!P4 IMAD R67, R67, R90, R23 ;  /* 0x0000005a4343c224 */ /* 0x000fe200078e0217 */
[----:B------:R-:W-:Y:S04]  /*2bb0*/  BSSY B1, `(.L_x_59) ;  /* 0x0000006000017945 */ /* 0x000fe80003800000 */
[----:B------:R0:W-:Y:S01]  /*2bc0*/  @!P4 STG.E.U8 desc[UR38][R4.64+0x11], R67 ;  /* 0x000011430400c986 */ /* 0x0001e2000c101126 */
[----:B------:R-:W-:Y:S05]  /*2bd0*/  @P3 BRA `(.L_x_60) ;  /* 0x00000000000c3947 */ /* 0x000fea0003800000 */
[----:B------:R-:W5:Y:S02]  /*2be0*/  LDG.E.U8 R98, desc[UR38][R104.64+0x18] ;  /* 0x0000182668627981 */ /* 0x000f64000c1e1100 */
[----:B-----5:R-:W-:-:S05]  /*2bf0*/  PRMT R56, R98, 0x8880, RZ ;  /* 0x0000888062387816 */ /* 0x020fca00000000ff */
[----:B------:R-:W-:-:S07]  /*2c00*/  IMAD R23, R56, R91, RZ ;  /* 0x0000005b38177224 */ /* 0x000fce00078e02ff */
.L_x_60:
[----:B------:R-:W-:Y:S05]  /*2c10*/  BSYNC B1 ;  /* 0x0000000000017941 */ /* 0x000fea0003800000 */
.L_x_59:
[----:B--2---:R-:W-:Y:S01]  /*2c20*/  @!P3 IMAD R57, R68, R90, R23 ;  /* 0x0000005a4439b224 */ /* 0x004fe200078e0217 */
[----:B------:R-:W-:Y:S04]  /*2c30*/  BSSY B1, `(.L_x_61) ;  /* 0x0000006000017945 */ /* 0x000fe80003800000 */
[----:B------:R2:W-:Y:S01]  /*2c40*/  @!P3 STG.E.U8 desc[UR38][R14.64+0x18], R57 ;  /* 0x000018390e00b986 */ /* 0x0005e2000c101126 */
[----:B------:R-:W-:Y:S05]  /*2c50*/  @P5 BRA `(.L_x_62) ;  /* 0x00000000000c5947 */ /* 0x000fea0003800000 */
[----:B------:R-:W5:Y:S02]  /*2c60*/  LDG.E.U8 R98, desc[UR38][R104.64+0x19] ;  /* 0x0000192668627981 */ /* 0x000f64000c1e1100 */
[----:B-----5:R-:W-:-:S05]  /*2c70*/  PRMT R56, R98, 0x8880, RZ ;  /* 0x0000888062387816 */ /* 0x020fca00000000ff */
[----:B------:R-:W-:-:S07]  /*2c80*/  IMAD R23, R56, R91, RZ ;  /* 0x0000005b38177224 */ /* 0x000fce00078e02ff */
.L_x_62:
[----:B------:R-:W-:Y:S05]  /*2c90*/  BSYNC B1 ;  /* 0x0000000000017941 */ /* 0x000fea0003800000 */
.L_x_61:
[----:B------:R-:W-:Y:S01]  /*2ca0*/  @!P5 IMAD R69, R69, R90, R23 ;  /* 0x0000005a4545d224 */ /* 0x000fe200078e0217 */
[----:B------:R-:W-:Y:S04]  /*2cb0*/  BSSY B1, `(.L_x_63) ;  /* 0x0000006000017945 */ /* 0x000fe80003800000 */
[----:B------:R0:W-:Y:S01]  /*2cc0*/  @!P5 STG.E.U8 desc[UR38][R14.64+0x19], R69 ;  /* 0x000019450e00d986 */ /* 0x0001e2000c101126 */
[----:B------:R-:W-:Y:S05]  /*2cd0*/  @P2 BRA `(.L_x_64) ;  /* 0x00000000000c2947 */ /* 0x000fea0003800000 */
[----:B------:R-:W5:Y:S02]  /*2ce0*/  LDG.E.U8 R98, desc[UR38][R108.64+0x18] ;  /* 0x000018266c627981 */ /* 0x000f64000c1e1100 */
[----:B-----5:R-:W-:-:S05]  /*2cf0*/  PRMT R56, R98, 0x8880, RZ ;  /* 0x0000888062387816 */ /* 0x020fca00000000ff */
[----:B------:R-:W-:-:S07]  /*2d00*/  IMAD R23, R56, R91, RZ ;  /* 0x0000005b38177224 */ /* 0x000fce00078e02ff */
.L_x_64:
[----:B------:R-:W-:Y:S05]  /*2d10*/  BSYNC B1 ;  /* 0x0000000000017941 */ /* 0x000fea0003800000 */
.L_x_63:
        /* <DEDUP_REMOVED lines=11> */
.L_x_66:
[----:B------:R-:W-:Y:S05]  /*2dd0*/  BSYNC B1 ;  /* 0x0000000000017941 */ /* 0x000fea0003800000 */
.L_x_65:
[----:B------:R-:W-:Y:S01]  /*2de0*/  @!P4 IMAD R71, R71, R90, R23 ;  /* 0x0000005a4747c224 */ /* 0x000fe200078e0217 */
[----:B------:R-:W-:Y:S04]  /*2df0*/  BSSY B1, `(.L_x_67) ;  /* 0x0000006000017945 */ /* 0x000fe80003800000 */
[----:B------:R0:W-:Y:S01]  /*2e00*/  @!P4 STG.E.U8 desc[UR38][R4.64+0x19], R71 ;  /* 0x000019470400c986 */ /* 0x0001e2000c101126 */
[----:B------:R-:W-:Y:S05]  /*2e10*/  @P3 BRA `(.L_x_68) ;  /* 0x00000000000c3947 */ /* 0x000fea0003800000 */
[----:B------:R-:W5:Y:S02]  /*2e20*/  LDG.E.U8 R98, desc[UR38][R104.64+0x20] ;  /* 0x0000202668627981 */ /* 0x000f64000c1e1100 */
[----:B-----5:R-:W-:-:S05]  /*2e30*/  PRMT R56, R98, 0x8880, RZ ;  /* 0x0000888062387816 */ /* 0x020fca00000000ff */
[----:B------:R-:W-:-:S07]  /*2e40*/  IMAD R23, R56, R91, RZ ;  /* 0x0000005b38177224 */ /* 0x000fce00078e02ff */
.L_x_68:
[----:B------:R-:W-:Y:S05]  /*2e50*/  BSYNC B1 ;  /* 0x0000000000017941 */ /* 0x000fea0003800000 */
.L_x_67:
[----:B--2---:R-:W-:Y:S01]  /*2e60*/  @!P3 IMAD R57, R72, R90, R23 ;  /* 0x0000005a4839b224 */ /* 0x004fe200078e0217 */
[----:B------:R-:W-:Y:S04]  /*2e70*/  BSSY B1, `(.L_x_69) ;  /* 0x0000006000017945 */ /* 0x000fe80003800000 */
[----:B------:R2:W-:Y:S01]  /*2e80*/  @!P3 STG.E.U8 desc[UR38][R14.64+0x20], R57 ;  /* 0x000020390e00b986 */ /* 0x0005e2000c101126 */
[----:B------:R-:W-:Y:S05]  /*2e90*/  @P5 BRA `(.L_x_70) ;  /* 0x00000000000c5947 */ /* 0x000fea0003800000 */
[----:B------:R-:W5:Y:S02]  /*2ea0*/  LDG.E.U8 R98, desc[UR38][R104.64+0x21] ;  /* 0x0000212668627981 */ /* 0x000f64000c1e1100 */
[----:B-----5:R-:W-:-:S05]  /*2eb0*/  PRMT R56, R98, 0x8880, RZ ;  /* 0x0000888062387816 */ /* 0x020fca00000000ff */
[----:B------:R-:W-:-:S07]  /*2ec0*/  IMAD R23, R56, R91, RZ ;  /* 0x0000005b38177224 */ /* 0x000fce00078e02ff */
.L_x_70:
[----:B------:R-:W-:Y:S05]  /*2ed0*/  BSYNC B1 ;  /* 0x0000000000017941 */ /* 0x000fea0003800000 */
.L_x_69:
[----:B------:R-:W-:Y:S01]  /*2ee0*/  @!P5 IMAD R73, R73, R90, R23 ;  /* 0x0000005a4949d224 */ /* 0x000fe200078e0217 */
[----:B------:R-:W-:Y:S04]  /*2ef0*/  BSSY B1, `(.L_x_71) ;  /* 0x0000006000017945 */ /* 0x000fe80003800000 */
[----:B------:R0:W-:Y:S01]  /*2f00*/  @!P5 STG.E.U8 desc[UR38][R14.64+0x21], R73 ;  /* 0x000021490e00d986 */ /* 0x0001e2000c101126 */
[----:B------:R-:W-:Y:S05]  /*2f10*/  @P2 BRA `(.L_x_72) ;  /* 0x00000000000c2947 */ /* 0x000fea0003800000 */
[----:B------:R-:W5:Y:S02]  /*2f20*/  LDG.E.U8 R98, desc[UR38][R108.64+0x20] ;  /* 0x000020266c627981 */ /* 0x000f64000c1e1100 */
[----:B-----5:R-:W-:-:S05]  /*2f30*/  PRMT R56, R98, 0x8880, RZ ;  /* 0x0000888062387816 */ /* 0x020fca00000000ff */
[----:B------:R-:W-:-:S07]  /*2f40*/  IMAD R23, R56, R91, RZ ;  /* 0x0000005b38177224 */ /* 0x000fce00078e02ff */
.L_x_72:
[----:B------:R-:W-:Y:S05]  /*2f50*/  BSYNC B1 ;  /* 0x0000000000017941 */ /* 0x000fea0003800000 */
.L_x_71:
        /* <DEDUP_REMOVED lines=11> */
.L_x_74:
[----:B------:R-:W-:Y:S05]  /*3010*/  BSYNC B1 ;  /* 0x0000000000017941 */ /* 0x000fea0003800000 */
.L_x_73:
[----:B------:R-:W-:Y:S01]  /*3020*/  @!P4 IMAD R75, R75, R90, R23 ;  /* 0x0000005a4b4bc224 */ /* 0x000fe200078e0217 */
[----:B------:R-:W-:Y:S04]  /*3030*/  BSSY B1, `(.L_x_75) ;  /* 0x0000006000017945 */ /* 0x000fe80003800000 */
[----:B------:R0:W-:Y:S01]  /*3040*/  @!P4 STG.E.U8 desc[UR38][R4.64+0x21], R75 ;  /* 0x0000214b0400c986 */ /* 0x0001e2000c101126 */
[----:B------:R-:W-:Y:S05]  /*3050*/  @P3 BRA `(.L_x_76) ;  /* 0x00000000000c3947 */ /* 0x000fea0003800000 */
[----:B------:R-:W5:Y:S02]  /*3060*/  LDG.E.U8 R98, desc[UR38][R104.64+0x28] ;  /* 0x0000282668627981 */ /* 0x000f64000c1e1100 */
[----:B-----5:R-:W-:-:S05]  /*3070*/  PRMT R56, R98, 0x8880, RZ ;  /* 0x0000888062387816 */ /* 0x020fca00000000ff */
[----:B------:R-:W-:-:S07]  /*3080*/  IMAD R23, R56, R91, RZ ;  /* 0x0000005b38177224 */ /* 0x000fce00078e02ff */
.L_x_76:
[----:B------:R-:W-:Y:S05]  /*3090*/  BSYNC B1 ;  /* 0x0000000000017941 */ /* 0x000fea0003800000 */
.L_x_75:
[----:B--2---:R-:W-:Y:S01]  /*30a0*/  @!P3 IMAD R57, R76, R90, R23 ;  /* 0x0000005a4c39b224 */ /* 0x004fe200078e0217 */
[----:B------:R-:W-:Y:S04]  /*30b0*/  BSSY B1, `(.L_x_77) ;  /* 0x0000006000017945 */ /* 0x000fe80003800000 */
[----:B------:R2:W-:Y:S01]  /*30c0*/  @!P3 STG.E.U8 desc[UR38][R14.64+0x28], R57 ;  /* 0x000028390e00b986 */ /* 0x0005e2000c101126 */
[----:B------:R-:W-:Y:S05]  /*30d0*/  @P5 BRA `(.L_x_78) ;  /* 0x00000000000c5947 */ /* 0x000fea0003800000 */
[----:B------:R-:W5:Y:S02]  /*30e0*/  LDG.E.U8 R98, desc[UR38][R104.64+0x29] ;  /* 0x0000292668627981 */ /* 0x000f64000c1e1100 */
[----:B-----5:R-:W-:-:S05]  /*30f0*/  PRMT R56, R98, 0x8880, RZ ;  /* 0x0000888062387816 */ /* 0x020fca00000000ff */
[----:B------:R-:W-:-:S07]  /*3100*/  IMAD R23, R56, R91, RZ ;  /* 0x0000005b38177224 */ /* 0x000fce00078e02ff */
.L_x_78:
[----:B------:R-:W-:Y:S05]  /*3110*/  BSYNC B1 ;  /* 0x0000000000017941 */ /* 0x000fea0003800000 */
.L_x_77:
[----:B------:R-:W-:Y:S01]  /*3120*/  @!P5 IMAD R77, R77, R90, R23 ;  /* 0x0000005a4d4dd224 */ /* 0x000fe200078e0217 */
[----:B------:R-:W-:Y:S04]  /*3130*/  BSSY B1, `(.L_x_79) ;  /* 0x0000006000017945 */ /* 0x000fe80003800000 */
[----:B------:R0:W-:Y:S01]  /*3140*/  @!P5 STG.E.U8 desc[UR38][R14.64+0x29], R77 ;  /* 0x0000294d0e00d986 */ /* 0x0001e2000c101126 */
[----:B------:R-:W-:Y:S05]  /*3150*/  @P2 BRA `(.L_x_80) ;  /* 0x00000000000c2947 */ /* 0x000fea0003800000 */
[----:B------:R-:W5:Y:S02]  /*3160*/  LDG.E.U8 R98, desc[UR38][R108.64+0x28] ;  /* 0x000028266c627981 */ /* 0x000f64000c1e1100 */
[----:B-----5:R-:W-:-:S05]  /*3170*/  PRMT R56, R98, 0x8880, RZ ;  /* 0x0000888062387816 */ /* 0x020fca00000000ff */
[----:B------:R-:W-:-:S07]  /*3180*/  IMAD R23, R56, R91, RZ ;  /* 0x0000005b38177224 */ /* 0x000fce00078e02ff */
.L_x_80:
[----:B------:R-:W-:Y:S05]  /*3190*/  BSYNC B1 ;  /* 0x0000000000017941 */ /* 0x000fea0003800000 */
.L_x_79:
        /* <DEDUP_REMOVED lines=11> */
.L_x_82:
[----:B------:R-:W-:Y:S05]  /*3250*/  BSYNC B1 ;  /* 0x0000000000017941 */ /* 0x000fea0003800000 */
.L_x_81:
[----:B------:R-:W-:Y:S01]  /*3260*/  @!P4 IMAD R79, R79, R90, R23 ;  /* 0x0000005a4f4fc224 */ /* 0x000fe200078e0217 */
[----:B------:R-:W-:Y:S04]  /*3270*/  BSSY B1, `(.L_x_83) ;  /* 0x0000006000017945 */ /* 0x000fe80003800000 */
[----:B------:R0:W-:Y:S01]  /*3280*/  @!P4 STG.E.U8 desc[UR38][R4.64+0x29], R79 ;  /* 0x0000294f0400c986 */ /* 0x0001e2000c101126 */
[----:B------:R-:W-:Y:S05]  /*3290*/  @P3 BRA `(.L_x_84) ;  /* 0x00000000000c3947 */ /* 0x000fea0003800000 */
[----:B------:R-:W5:Y:S02]  /*32a0*/  LDG.E.U8 R98, desc[UR38][R104.64+0x30] ;  /* 0x0000302668627981 */ /* 0x000f64000c1e1100 */
[----:B-----5:R-:W-:-:S05]  /*32b0*/  PRMT R56, R98, 0x8880, RZ ;  /* 0x0000888062387816 */ /* 0x020fca00000000ff */
[----:B------:R-:W-:-:S07]  /*32c0*/  IMAD R23, R56, R91, RZ ;  /* 0x0000005b38177224 */ /* 0x000fce00078e02ff */
.L_x_84:
[----:B------:R-:W-:Y:S05]  /*32d0*/  BSYNC B1 ;  /* 0x0000000000017941 */ /* 0x000fea0003800000 */
.L_x_83:
[----:B--2---:R-:W-:Y:S01]  /*32e0*/  @!P3 IMAD R57, R80, R90, R23 ;  /* 0x0000005a5039b224 */ /* 0x004fe200078e0217 */
[----:B------:R-:W-:Y:S04]  /*32f0*/  BSSY B1, `(.L_x_85) ;  /* 0x0000006000017945 */ /* 0x000fe80003800000 */
[----:B------:R2:W-:Y:S01]  /*3300*/  @!P3 STG.E.U8 desc[UR38][R14.64+0x30], R57 ;  /* 0x000030390e00b986 */ /* 0x0005e2000c101126 */
[----:B------:R-:W-:Y:S05]  /*3310*/  @P5 BRA `(.L_x_86) ;  /* 0x00000000000c5947 */ /* 0x000fea0003800000 */
[----:B------:R-:W5:Y:S02]  /*3320*/  LDG.E.U8 R98, desc[UR38][R104.64+0x31] ;  /* 0x0000312668627981 */ /* 0x000f64000c1e1100 */
[----:B-----5:R-:W-:-:S05]  /*3330*/  PRMT R56, R98, 0x8880, RZ ;  /* 0x0000888062387816 */ /* 0x020fca00000000ff */
[----:B------:R-:W-:-:S07]  /*3340*/  IMAD R23, R56, R91, RZ ;  /* 0x0000005b38177224 */ /* 0x000fce00078e02ff */
.L_x_86:
[----:B------:R-:W-:Y:S05]  /*3350*/  BSYNC B1 ;  /* 0x0000000000017941 */ /* 0x000fea0003800000 */
.L_x_85:
[----:B------:R-:W-:Y:S01]  /*3360*/  @!P5 IMAD R81, R81, R90, R23 ;  /* 0x0000005a5151d224 */ /* 0x000fe200078e0217 */
[----:B------:R-:W-:Y:S04]  /*3370*/  BSSY B1, `(.L_x_87) ;  /* 0x0000006000017945 */ /* 0x000fe80003800000 */
[----:B------:R0:W-:Y:S01]  /*3380*/  @!P5 STG.E.U8 desc[UR38][R14.64+0x31], R81 ;  /* 0x000031510e00d986 */ /* 0x0001e2000c101126 */
[----:B------:R-:W-:Y:S05]  /*3390*/  @P2 BRA `(.L_x_88) ;  /* 0x00000000000c2947 */ /* 0x000fea0003800000 */
[----:B------:R-:W5:Y:S02]  /*33a0*/  LDG.E.U8 R98, desc[UR38][R108.64+0x30] ;  /* 0x000030266c627981 */ /* 0x000f64000c1e1100 */
[----:B-----5:R-:W-:-:S05]  /*33b0*/  PRMT R56, R98, 0x8880, RZ ;  /* 0x0000888062387816 */ /* 0x020fca00000000ff */
[----:B------:R-:W-:-:S07]  /*33c0*/  IMAD R23, R56, R91, RZ ;  /* 0x0000005b38177224 */ /* 0x000fce00078e02ff */
.L_x_88:
[----:B------:R-:W-:Y:S05]  /*33d0*/  BSYNC B1 ;  /* 0x0000000000017941 */ /* 0x000fea0003800000 */
.L_x_87:
[C---:B------:R-:W-:Y:S01]  /*33e0*/  ISETP.LT.OR P4, PT, R3.reuse, 0x32, !P1 ;  /* 0x000000320300780c */ /* 0x040fe20004f81670 */
[----:B--2---:R-:W-:Y:S01]  /*33f0*/  @!P2 IMAD R57, R82, R90, R23 ;  /* 0x0000005a5239a224 */ /* 0x004fe200078e0217 */
[----:B------:R-:W-:Y:S01]  /*3400*/  BSSY B1, `(.L_x_89) ;  /* 0x000000b000017945 */ /* 0x000fe20003800000 */
[C---:B------:R-:W-:Y:S02]  /*3410*/  ISETP.LT.OR P3, PT, R3.reuse, 0x39, !P0 ;  /* 0x000000390300780c */ /* 0x040fe40004761670 */
[----:B---3--:R-:W-:Y:S01]  /*3420*/  IADD3 R59, P5, R10, 0x80, RZ ;  /* 0x000000800a3b7810 */ /* 0x008fe20007fbe0ff */
[----:B------:R2:W-:Y:S01]  /*3430*/  @!P2 STG.E.U8 desc[UR38][R4.64+0x30], R57 ;  /* 0x000030390400a986 */ /* 0x0005e2000c101126 */
[C---:B------:R-:W-:Y:S02]  /*3440*/  ISETP.LT.OR P2, PT, R3.reuse, 0x39, !P1 ;  /* 0x000000390300780c */ /* 0x040fe40004f41670 */
[C---:B------:R-:W-:Y:S02]  /*3450*/  ISETP.LT.OR P0, PT, R3.reuse, 0x3a, !P0 ;  /* 0x0000003a0300780c */ /* 0x040fe40004701670 */
[----:B------:R-:W-:-:S02]  /*3460*/  ISETP.LT.OR P1, PT, R3, 0x3a, !P1 ;  /* 0x0000003a0300780c */ /* 0x000fc40004f21670 */
[----:B------:R-:W-:Y:S11]  /*3470*/  @P4 BRA `(.L_x_90) ;  /* 0x00000000000c4947 */ /* 0x000ff60003800000 */
[----:B------:R-:W3:Y:S02]  /*3480*/  LDG.E.U8 R98, desc[UR38][R108.64+0x31] ;  /* 0x000031266c627981 */ /* 0x000ee4000c1e1100 */
[----:B---3--:R-:W-:-:S05]  /*3490*/  PRMT R56, R98, 0x8880, RZ ;  /* 0x0000888062387816 */ /* 0x008fca00000000ff */
[----:B------:R-:W-:-:S07]  /*34a0*/  IMAD R23, R56, R91, RZ ;  /* 0x0000005b38177224 */ /* 0x000fce00078e02ff */
.L_x_90:
[----:B------:R-:W-:Y:S05]  /*34b0*/  BSYNC B1 ;  /* 0x0000000000017941 */ /* 0x000fea0003800000 */
.L_x_89:
[----:B------:R-:W-:Y:S01]  /*34c0*/  @!P4 IMAD R83, R83, R90, R23 ;  /* 0x0000005a5353c224 */ /* 0x000fe200078e0217 */
[----:B------:R-:W-:Y:S04]  /*34d0*/  BSSY B1, `(.L_x_91) ;  /* 0x0000006000017945 */ /* 0x000fe80003800000 */
[----:B------:R3:W-:Y:S01]  /*34e0*/  @!P4 STG.E.U8 desc[UR38][R4.64+0x31], R83 ;  /* 0x000031530400c986 */ /* 0x0007e2000c101126 */
[----:B------:R-:W-:Y:S05]  /*34f0*/  @P3 BRA `(.L_x_92) ;  /* 0x00000000000c3947 */ /* 0x000fea0003800000 */
[----:B------:R-:W5:Y:S02]  /*3500*/  LDG.E.U8 R98, desc[UR38][R104.64+0x38] ;  /* 0x0000382668627981 */ /* 0x000f64000c1e1100 */
[----:B-----5:R-:W-:-:S05]  /*3510*/  PRMT R56, R98, 0x8880, RZ ;  /* 0x0000888062387816 */ /* 0x020fca00000000ff */
[----:B------:R-:W-:-:S07]  /*3520*/  IMAD R23, R56, R91, RZ ;  /* 0x0000005b38177224 */ /* 0x000fce00078e02ff */
.L_x_92:
[----:B------:R-:W-:Y:S05]  /*3530*/  BSYNC B1 ;  /* 0x0000000000017941 */ /* 0x000fea0003800000 */
.L_x_91:
[----:B--2---:R-:W-:Y:S01]  /*3540*/  @!P3 IMAD R57, R84, R90, R23 ;  /* 0x0000005a5439b224 */ /* 0x004fe200078e0217 */
[----:B------:R-:W-:Y:S01]  /*3550*/  BSSY B1, `(.L_x_93) ;  /* 0x0000007000017945 */ /* 0x000fe20003800000 */
[----:B------:R-:W-:-:S03]  /*3560*/  IMAD.X R11, RZ, RZ, R11, P5 ;  /* 0x000000ffff0b7224 */ /* 0x000fc600028e060b */
[----:B------:R2:W-:Y:S01]  /*3570*/  @!P3 STG.E.U8 desc[UR38][R14.64+0x38], R57 ;  /* 0x000038390e00b986 */ /* 0x0005e2000c101126 */
[----:B------:R-:W-:Y:S05]  /*3580*/  @P0 BRA `(.L_x_94) ;  /* 0x00000000000c0947 */ /* 0x000fea0003800000 */
[----:B------:R-:W5:Y:S02]  /*3590*/  LDG.E.U8 R98, desc[UR38][R104.64+0x39] ;  /* 0x0000392668627981 */ /* 0x000f64000c1e1100 */
[----:B-----5:R-:W-:-:S05]  /*35a0*/  PRMT R10, R98, 0x8880, RZ ;  /* 0x00008880620a7816 */ /* 0x020fca00000000ff */
[----:B------:R-:W-:-:S07]  /*35b0*/  IMAD R23, R10, R91, RZ ;  /* 0x0000005b0a177224 */ /* 0x000fce00078e02ff */
.L_x_94:
[----:B------:R-:W-:Y:S05]  /*35c0*/  BSYNC B1 ;  /* 0x0000000000017941 */ /* 0x000fea0003800000 */
.L_x_93:
[----:B------:R-:W-:Y:S01]  /*35d0*/  @!P0 IMAD R85, R85, R90, R23 ;  /* 0x0000005a55558224 */ /* 0x000fe200078e0217 */
[----:B------:R-:W-:Y:S01]  /*35e0*/  BSSY B1, `(.L_x_95) ;  /* 0x0000007000017945 */ /* 0x000fe20003800000 */
[----:B------:R-:W-:-:S03]  /*35f0*/  IMAD R56, R11, R102, RZ ;  /* 0x000000660b387224 */ /* 0x000fc600078e02ff */
[----:B------:R0:W-:Y:S01]  /*3600*/  @!P0 STG.E.U8 desc[UR38][R14.64+0x39], R85 ;  /* 0x000039550e008986 */ /* 0x0001e2000c101126 */
[----:B------:R-:W-:Y:S05]  /*3610*/  @P2 BRA `(.L_x_96) ;  /* 0x00000000000c2947 */ /* 0x000fea0003800000 */
[----:B------:R-:W5:Y:S02]  /*3620*/  LDG.E.U8 R98, desc[UR38][R108.64+0x38] ;  /* 0x000038266c627981 */ /* 0x000f64000c1e1100 */
[----:B-----5:R-:W-:-:S05]  /*3630*/  PRMT R10, R98, 0x8880, RZ ;  /* 0x00008880620a7816 */ /* 0x020fca00000000ff */
[----:B------:R-:W-:-:S07]  /*3640*/  IMAD R23, R10, R91, RZ ;  /* 0x0000005b0a177224 */ /* 0x000fce00078e02ff */
.L_x_96:
[----:B------:R-:W-:Y:S05]  /*3650*/  BSYNC B1 ;  /* 0x0000000000017941 */ /* 0x000fea0003800000 */
.L_x_95:
[----:B------:R-:W-:Y:S01]  /*3660*/  @!P2 IMAD R11, R86, R90, R23 ;  /* 0x0000005a560ba224 */ /* 0x000fe200078e0217 */
[----:B------:R-:W-:Y:S01]  /*3670*/  BSSY B1, `(.L_x_97) ;  /* 0x0000009000017945 */ /* 0x000fe20003800000 */
[C---:B012-4-:R-:W-:Y:S02]  /*3680*/  IMAD R15, R59.reuse, R103, R56 ;  /* 0x000000673b0f7224 */ /* 0x057fe400078e0238 */
[CC--:B------:R-:W-:Y:S01]  /*3690*/  IMAD.WIDE.U32 R106, R59.reuse, R102.reuse, R106 ;  /* 0x000000663b6a7225 */ /* 0x0c0fe200078e006a */
[----:B------:R0:W-:Y:S03]  /*36a0*/  @!P2 STG.E.U8 desc[UR38][R4.64+0x38], R11 ;  /* 0x0000380b0400a986 */ /* 0x0001e6000c101126 */
[----:B------:R-:W-:Y:S01]  /*36b0*/  IMAD.WIDE.U32 R102, R59, R102, R100 ;  /* 0x000000663b667225 */ /* 0x000fe200078e0064 */
[----:B------:R-:W-:Y:S06]  /*36c0*/  @P1 BRA `(.L_x_98) ;  /* 0x00000000000c1947 */ /* 0x000fec0003800000 */
[----:B------:R-:W2:Y:S02]  /*36d0*/  LDG.E.U8 R98, desc[UR38][R108.64+0x39] ;  /* 0x000039266c627981 */ /* 0x000ea4000c1e1100 */
[----:B--2---:R-:W-:-:S05]  /*36e0*/  PRMT R10, R98, 0x8880, RZ ;  /* 0x00008880620a7816 */ /* 0x004fca00000000ff */
[----:B------:R-:W-:-:S07]  /*36f0*/  IMAD R23, R10, R91, RZ ;  /* 0x0000005b0a177224 */ /* 0x000fce00078e02ff */
.L_x_98:
[----:B------:R-:W-:Y:S05]  /*3700*/  BSYNC B1 ;  /* 0x0000000000017941 */ /* 0x000fea0003800000 */
.L_x_97:
[----:B------:R-:W-:Y:S01]  /*3710*/  @!P1 IMAD R87, R87, R90, R23 ;  /* 0x0000005a57579224 */ /* 0x000fe200078e0217 */
[----:B------:R-:W-:Y:S01]  /*3720*/  ISETP.GE.AND P2, PT, R99, 0x81, PT ;  /* 0x000000816300780c */ /* 0x000fe20003f46270 */
[----:B------:R-:W-:Y:S01]  /*3730*/  BSSY B1, `(.L_x_99) ;  /* 0x000000c000017945 */ /* 0x000fe20003800000 */
[----:B------:R-:W-:Y:S02]  /*3740*/  IADD3 R10, P5, R102, R12, RZ ;  /* 0x0000000c660a7210 */ /* 0x000fe40007fbe0ff */
[----:B------:R1:W-:Y:S01]  /*3750*/  @!P1 STG.E.U8 desc[UR38][R4.64+0x39], R87 ;  /* 0x0000395704009986 */ /* 0x0003e2000c101126 */
[----:B------:R-:W-:Y:S02]  /*3760*/  ISETP.LT.OR P1, PT, R3, 0x1, !P2 ;  /* 0x000000010300780c */ /* 0x000fe40005721670 */
[----:B0-----:R-:W-:Y:S02]  /*3770*/  IADD3.X R11, R13, R103, R15, P5, !PT ;  /* 0x000000670d0b7210 */ /* 0x001fe40002ffe40f */
[----:B------:R-:W-:-:S02]  /*3780*/  ISETP.GE.AND P0, PT, R99, 0x89, PT ;  /* 0x000000896300780c */ /* 0x000fc40003f06270 */
[----:B------:R-:W-:Y:S02]  /*3790*/  IADD3 R12, P4, P3, R20, R12, R106 ;  /* 0x0000000c140c7210 */ /* 0x000fe40007b9e06a */
[----:B------:R-:W-:-:S05]  /*37a0*/  ISETP.LT.OR P5, PT, R3, 0x2, !P2 ;  /* 0x000000020300780c */ /* 0x000fca00057a1670 */
[----:B-1----:R-:W-:Y:S08]  /*37b0*/  @P1 BRA `(.L_x_100) ;  /* 0x00000000000c1947 */ /* 0x002ff00003800000 */
[----:B------:R-:W3:Y:S02]  /*37c0*/  LDG.E.U8 R98, desc[UR38][R10.64] ;  /* 0x000000260a627981 */ /* 0x000ee4000c1e1100 */
[----:B---3--:R-:W-:-:S05]  /*37d0*/  PRMT R4, R98, 0x8880, RZ ;  /* 0x0000888062047816 */ /* 0x008fca00000000ff */
[----:B------:R-:W-:-:S07]  /*37e0*/  IMAD R23, R4, R91, RZ ;  /* 0x0000005b04177224 */ /* 0x000fce00078e02ff */
.L_x_100:
[----:B------:R-:W-:Y:S05]  /*37f0*/  BSYNC B1 ;  /* 0x0000000000017941 */ /* 0x000fea0003800000 */
.L_x_99:
[----:B---3--:R-:W-:Y:S01]  /*3800*/  @!P1 IMAD R5, R24, R90, R23 ;  /* 0x0000005a18059224 */ /* 0x008fe200078e0217 */
[----:B------:R-:W-:Y:S01]  /*3810*/  BSSY B1, `(.L_x_101) ;  /* 0x0000007000017945 */ /* 0x000fe20003800000 */
[----:B------:R-:W-:-:S03]  /*3820*/  IMAD.IADD R106, R15, 0x1, R107 ;  /* 0x000000010f6a7824 */ /* 0x000fc600078e026b */
[----:B------:R0:W-:Y:S01]  /*3830*/  @!P1 STG.E.U8 desc[UR38][R6.64], R5 ;  /* 0x0000000506009986 */ /* 0x0001e2000c101126 */
[----:B------:R-:W-:Y:S05]  /*3840*/  @P5 BRA `(.L_x_102) ;  /* 0x00000000000c5947 */ /* 0x000fea0003800000 */
[----:B------:R-:W2:Y:S02]  /*3850*/  LDG.E.U8 R98, desc[UR38][R10.64+0x1] ;  /* 0x000001260a627981 */ /* 0x000ea4000c1e1100 */
[----:B--2---:R-:W-:-:S05]  /*3860*/  PRMT R4, R98, 0x8880, RZ ;  /* 0x0000888062047816 */ /* 0x004fca00000000ff */
[----:B------:R-:W-:-:S07]  /*3870*/  IMAD R23, R4, R91, RZ ;  /* 0x0000005b04177224 */ /* 0x000fce00078e02ff */
.L_x_102:
[----:B------:R-:W-:Y:S05]  /*3880*/  BSYNC B1 ;  /* 0x0000000000017941 */ /* 0x000fea0003800000 */
.L_x_101:
[----:B------:R-:W-:Y:S01]  /*3890*/  ISETP.LT.OR P1, PT, R3, 0x1, !P0 ;  /* 0x000000010300780c */ /* 0x000fe20004721670 */
[----:B------:R-:W-:Y:S01]  /*38a0*/  @!P5 IMAD R25, R25, R90, R23 ;  /* 0x0000005a1919d224 */ /* 0x000fe200078e0217 */
[----:B------:R-:W-:Y:S01]  /*38b0*/  BSSY B1, `(.L_x_103) ;  /* 0x000000a000017945 */ /* 0x000fe20003800000 */
[----:B------:R-:W-:Y:S02]  /*38c0*/  IADD3.X R13, R101, R13, R106, P4, P3 ;  /* 0x0000000d650d7210 */ /* 0x000fe400027e646a */
[C---:B------:R-:W-:Y:S01]  /*38d0*/  ISETP.LT.OR P4, PT, R3.reuse, 0x2, !P0 ;  /* 0x000000020300780c */ /* 0x040fe20004781670 */
[----:B------:R1:W-:Y:S01]  /*38e0*/  @!P5 STG.E.U8 desc[UR38][R6.64+0x1], R25 ;  /* 0x000001190600d986 */ /* 0x0003e2000c101126 */
[C---:B------:R-:W-:Y:S02]  /*38f0*/  ISETP.LT.OR P5, PT, R3.reuse, 0x9, !P2 ;  /* 0x000000090300780c */ /* 0x040fe400057a1670 */
[----:B------:R-:W-:-:S04]  /*3900*/  ISETP.LT.OR P3, PT, R3, 0xa, !P2 ;  /* 0x0000000a0300780c */ /* 0x000fc80005761670 */
[----:B------:R-:W-:Y:S09]  /*3910*/  @P1 BRA `(.L_x_104) ;  /* 0x00000000000c1947 */ /* 0x000ff20003800000 */
[----:B------:R-:W2:Y:S02]  /*3920*/  LDG.E.U8 R98, desc[UR38][R12.64] ;  /* 0x000000260c627981 */ /* 0x000ea4000c1e1100 */
[----:B--2---:R-:W-:-:S05]  /*3930*/  PRMT R4, R98, 0x8880, RZ ;  /* 0x0000888062047816 */ /* 0x004fca00000000ff */
[----:B------:R-:W-:-:S07]  /*3940*/  IMAD R23, R4, R91, RZ ;  /* 0x0000005b04177224 */ /* 0x000fce00078e02ff */
.L_x_104:
[----:B------:R-:W-:Y:S05]  /*3950*/  BSYNC B1 ;  /* 0x0000000000017941 */ /* 0x000fea0003800000 */
.L_x_103:
[----:B0-----:R-:W-:Y:S01]  /*3960*/  @!P1 IMAD R5, R26, R90, R23 ;  /* 0x0000005a1a059224 */ /* 0x001fe200078e0217 */
[----:B------:R-:W-:Y:S04]  /*3970*/  BSSY B1, `(.L_x_105) ;  /* 0x0000006000017945 */ /* 0x000fe80003800000 */
[----:B------:R0:W-:Y:S01]  /*3980*/  @!P1 STG.E.U8 desc[UR38][R8.64], R5 ;  /* 0x0000000508009986 */ /* 0x0001e2000c101126 */
[----:B------:R-:W-:Y:S05]  /*3990*/  @P4 BRA `(.L_x_106) ;  /* 0x00000000000c4947 */ /* 0x000fea0003800000 */
[----:B------:R-:W2:Y:S02]  /*39a0*/  LDG.E.U8 R98, desc[UR38][R12.64+0x1] ;  /* 0x000001260c627981 */ /* 0x000ea4000c1e1100 */
[----:B--2---:R-:W-:-:S05]  /*39b0*/  PRMT R4, R98, 0x8880, RZ ;  /* 0x0000888062047816 */ /* 0x004fca00000000ff */
[----:B------:R-:W-:-:S07]  /*39c0*/  IMAD R23, R4, R91, RZ ;  /* 0x0000005b04177224 */ /* 0x000fce00078e02ff */
.L_x_106:
[----:B------:R-:W-:Y:S05]  /*39d0*/  BSYNC B1 ;  /* 0x0000000000017941 */ /* 0x000fea0003800000 */
.L_x_105:
[----:B------:R-:W-:Y:S01]  /*39e0*/  @!P4 IMAD R27, R27, R90, R23 ;  /* 0x0000005a1b1bc224 */ /* 0x000fe200078e0217 */
[----:B------:R-:W-:Y:S04]  /*39f0*/  BSSY B1, `(.L_x_107) ;  /* 0x0000006000017945 */ /* 0x000fe80003800000 */
[----:B------:R2:W-:Y:S01]  /*3a00*/  @!P4 STG.E.U8 desc[UR38][R8.64+0x1], R27 ;  /* 0x0000011b0800c986 */ /* 0x0005e2000c101126 */
[----:B------:R-:W-:Y:S05]  /*3a10*/  @P5 BRA `(.L_x_108) ;  /* 0x00000000000c5947 */ /* 0x000fea0003800000 */
[----:B------:R-:W3:Y:S02]  /*3a20*/  LDG.E.U8 R98, desc[UR38][R10.64+0x8] ;  /* 0x000008260a627981 */ /* 0x000ee4000c1e1100 */
[----:B---3--:R-:W-:-:S05]  /*3a30*/  PRMT R4, R98, 0x8880, RZ ;  /* 0x0000888062047816 */ /* 0x008fca00000000ff */
[----:B------:R-:W-:-:S07]  /*3a40*/  IMAD R23, R4, R91, RZ ;  /* 0x0000005b04177224 */ /* 0x000fce00078e02ff */
.L_x_108:
[----:B------:R-:W-:Y:S05]  /*3a50*/  BSYNC B1 ;  /* 0x0000000000017941 */ /* 0x000fea0003800000 */
.L_x_107:
[----:B0-----:R-:W-:Y:S01]  /*3a60*/  @!P5 IMAD R5, R28, R90, R23 ;  /* 0x0000005a1c05d224 */ /* 0x001fe200078e0217 */
[----:B------:R-:W-:Y:S04]  /*3a70*/  BSSY B1, `(.L_x_109) ;  /* 0x0000006000017945 */ /* 0x000fe80003800000 */
[----:B------:R0:W-:Y:S01]  /*3a80*/  @!P5 STG.E.U8 desc[UR38][R6.64+0x8], R5 ;  /* 0x000008050600d986 */ /* 0x0001e2000c101126 */
[----:B------:R-:W-:Y:S05]  /*3a90*/  @P3 BRA `(.L_x_110) ;  /* 0x00000000000c3947 */ /* 0x000fea0003800000 */
[----:B------:R-:W3:Y:S02]  /*3aa0*/  LDG.E.U8 R98, desc[UR38][R10.64+0x9] ;  /* 0x000009260a627981 */ /* 0x000ee4000c1e1100 */
[----:B---3--:R-:W-:-:S05]  /*3ab0*/  PRMT R4, R98, 0x8880, RZ ;  /* 0x0000888062047816 */ /* 0x008fca00000000ff */
[----:B------:R-:W-:-:S07]  /*3ac0*/  IMAD R23, R4, R91, RZ ;  /* 0x0000005b04177224 */ /* 0x000fce00078e02ff */
.L_x_110:
[----:B------:R-:W-:Y:S05]  /*3ad0*/  BSYNC B1 ;  /* 0x0000000000017941 */ /* 0x000fea0003800000 */
.L_x_109:
[----:B------:R-:W-:Y:S01]  /*3ae0*/  ISETP.LT.OR P5, PT, R3, 0x9, !P0 ;  /* 0x000000090300780c */ /* 0x000fe200047a1670 */
[----:B------:R-:W-:Y:S01]  /*3af0*/  @!P3 IMAD R29, R29, R90, R23 ;  /* 0x0000005a1d1db224 */ /* 0x000fe200078e0217 */
[----:B------:R-:W-:Y:S01]  /*3b00*/  BSSY B1, `(.L_x_111) ;  /* 0x0000009000017945 */ /* 0x000fe20003800000 */
[C---:B------:R-:W-:Y:S02]  /*3b10*/  ISETP.LT.OR P4, PT, R3.reuse, 0xa, !P0 ;  /* 0x0000000a0300780c */ /* 0x040fe40004781670 */
[C---:B------:R-:W-:Y:S01]  /*3b20*/  ISETP.LT.OR P1, PT, R3.reuse, 0x12, !P2 ;  /* 0x000000120300780c */ /* 0x040fe20005721670 */
[----:B------:R3:W-:Y:S01]  /*3b30*/  @!P3 STG.E.U8 desc[UR38][R6.64+0x9], R29 ;  /* 0x0000091d0600b986 */ /* 0x0007e2000c101126 */
[----:B------:R-:W-:-:S06]  /*3b40*/  ISETP.LT.OR P3, PT, R3, 0x11, !P2 ;  /* 0x000000110300780c */ /* 0x000fcc0005761670 */
[----:B------:R-:W-:Y:S07]  /*3b50*/  @P5 BRA `(.L_x_112) ;  /* 0x00000000000c5947 */ /* 0x000fee0003800000 */
[----:B------:R-:W4:Y:S02]  /*3b60*/  LDG.E.U8 R98, desc[UR38][R12.64+0x8] ;  /* 0x000008260c627981 */ /* 0x000f24000c1e1100 */
[----:B----4-:R-:W-:-:S05]  /*3b70*/  PRMT R4, R98, 0x8880, RZ ;  /* 0x0000888062047816 */ /* 0x010fca00000000ff */
[----:B------:R-:W-:-:S07]  /*3b80*/  IMAD R23, R4, R91, RZ ;  /* 0x0000005b04177224 */ /* 0x000fce00078e02ff */
.L_x_112:
[----:B------:R-:W-:Y:S05]  /*3b90*/  BSYNC B1 ;  /* 0x0000000000017941 */ /* 0x000fea0003800000 */
.L_x_111:
[----:B0-----:R-:W-:Y:S01]  /*3ba0*/  @!P5 IMAD R5, R30, R90, R23 ;  /* 0x0000005a1e05d224 */ /* 0x001fe200078e0217 */
[----:B------:R-:W-:Y:S04]  /*3bb0*/  BSSY B1, `(.L_x_113) ;  /* 0x0000006000017945 */ /* 0x000fe80003800000 */
[----:B------:R0:W-:Y:S01]  /*3bc0*/  @!P5 STG.E.U8 desc[UR38][R8.64+0x8], R5 ;  /* 0x000008050800d986 */ /* 0x0001e2000c101126 */
[----:B------:R-:W-:Y:S05]  /*3bd0*/  @P4 BRA `(.L_x_114) ;  /* 0x00000000000c4947 */ /* 0x000fea0003800000 */
[----:B------:R-:W4:Y:S02]  /*3be0*/  LDG.E.U8 R98, desc[UR38][R12.64+0x9] ;  /* 0x000009260c627981 */ /* 0x000f24000c1e1100 */
[----:B----4-:R-:W-:-:S05]  /*3bf0*/  PRMT R4, R98, 0x8880, RZ ;  /* 0x0000888062047816 */ /* 0x010fca00000000ff */
[----:B------:R-:W-:-:S07]  /*3c00*/  IMAD R23, R4, R91, RZ ;  /* 0x0000005b04177224 */ /* 0x000fce00078e02ff */
.L_x_114:
[----:B------:R-:W-:Y:S05]  /*3c10*/  BSYNC B1 ;  /* 0x0000000000017941 */ /* 0x000fea0003800000 */
.L_x_113:
[----:B------:R-:W-:Y:S01]  /*3c20*/  @!P4 IMAD R31, R31, R90, R23 ;  /* 0x0000005a1f1fc224 */ /* 0x000fe200078e0217 */
[----:B------:R-:W-:Y:S04]  /*3c30*/  BSSY B1, `(.L_x_115) ;  /* 0x0000006000017945 */ /* 0x000fe80003800000 */
[----:B------:R4:W-:Y:S01]  /*3c40*/  @!P4 STG.E.U8 desc[UR38][R8.64+0x9], R31 ;  /* 0x0000091f0800c986 */ /* 0x0009e2000c101126 */
[----:B------:R-:W-:Y:S05]  /*3c50*/  @P3 BRA `(.L_x_116) ;  /* 0x00000000000c3947 */ /* 0x000fea0003800000 */
[----:B------:R-:W5:Y:S02]  /*3c60*/  LDG.E.U8 R98, desc[UR38][R10.64+0x10] ;  /* 0x000010260a627981 */ /* 0x000f64000c1e1100 */
[----:B-----5:R-:W-:-:S05]  /*3c70*/  PRMT R4, R98, 0x8880, RZ ;  /* 0x0000888062047816 */ /* 0x020fca00000000ff */
[----:B------:R-:W-:-:S07]  /*3c80*/  IMAD R23, R4, R91, RZ ;  /* 0x0000005b04177224 */ /* 0x000fce00078e02ff */
.L_x_116:
[----:B------:R-:W-:Y:S05]  /*3c90*/  BSYNC B1 ;  /* 0x0000000000017941 */ /* 0x000fea0003800000 */
.L_x_115:
[----:B0-----:R-:W-:Y:S01]  /*3ca0*/  @!P3 IMAD R5, R32, R90, R23 ;  /* 0x0000005a2005b224 */ /* 0x001fe200078e0217 */
[----:B------:R-:W-:Y:S04]  /*3cb0*/  BSSY B1, `(.L_x_117) ;  /* 0x0000006000017945 */ /* 0x000fe80003800000 */
[----:B------:R0:W-:Y:S01]  /*3cc0*/  @!P3 STG.E.U8 desc[UR38][R6.64+0x10], R5 ;  /* 0x000010050600b986 */ /* 0x0001e2000c101126 */
[----:B------:R-:W-:Y:S05]  /*3cd0*/  @P1 BRA `(.L_x_118) ;  /* 0x00000000000c1947 */ /* 0x000fea0003800000 */
[----:B------:R-:W5:Y:S02]  /*3ce0*/  LDG.E.U8 R98, desc[UR38][R10.64+0x11] ;  /* 0x000011260a627981 */ /* 0x000f64000c1e1100 */
[----:B-----5:R-:W-:-:S05]  /*3cf0*/  PRMT R4, R98, 0x8880, RZ ;  /* 0x0000888062047816 */ /* 0x020fca00000000ff */
[----:B------:R-:W-:-:S07]  /*3d00*/  IMAD R23, R4, R91, RZ ;  /* 0x0000005b04177224 */ /* 0x000fce00078e02ff */
.L_x_118:
[----:B------:R-:W-:Y:S05]  /*3d10*/  BSYNC B1 ;  /* 0x0000000000017941 */ /* 0x000fea0003800000 */
.L_x_117:
        /* <DEDUP_REMOVED lines=11> */
.L_x_120:
[----:B------:R-:W-:Y:S05]  /*3dd0*/  BSYNC B1 ;  /* 0x0000000000017941 */ /* 0x000fea0003800000 */
.L_x_119:
[----:B0-----:R-:W-:Y:S01]  /*3de0*/  @!P4 IMAD R5, R34, R90, R23 ;  /* 0x0000005a2205c224 */ /* 0x001fe200078e0217 */
[----:B------:R-:W-:Y:S04]  /*3df0*/  BSSY B1, `(.L_x_121) ;  /* 0x0000006000017945 */ /* 0x000fe80003800000 */
[----:B------:R0:W-:Y:S01]  /*3e00*/  @!P4 STG.E.U8 desc[UR38][R8.64+0x10], R5 ;  /* 0x000010050800c986 */ /* 0x0001e2000c101126 */
[----:B------:R-:W-:Y:S05]  /*3e10*/  @P3 BRA `(.L_x_122) ;  /* 0x00000000000c3947 */ /* 0x000fea0003800000 */
[----:B------:R-:W5:Y:S02]  /*3e20*/  LDG.E.U8 R98, desc[UR38][R12.64+0x11] ;  /* 0x000011260c627981 */ /* 0x000f64000c1e1100 */
[----:B-----5:R-:W-:-:S05]  /*3e30*/  PRMT R4, R98, 0x8880, RZ ;  /* 0x0000888062047816 */ /* 0x020fca00000000ff */
[----:B------:R-:W-:-:S07]  /*3e40*/  IMAD R23, R4, R91, RZ ;  /* 0x0000005b04177224 */ /* 0x000fce00078e02ff */
.L_x_122:
[----:B------:R-:W-:Y:S05]  /*3e50*/  BSYNC B1 ;  /* 0x0000000000017941 */ /* 0x000fea0003800000 */
.L_x_121:
[----:B------:R-:W-:Y:S01]  /*3e60*/  @!P3 IMAD R35, R35, R90, R23 ;  /* 0x0000005a2323b224 */ /* 0x000fe200078e0217 */
[----:B------:R-:W-:Y:S04]  /*3e70*/  BSSY B1, `(.L_x_123) ;  /* 0x0000006000017945 */ /* 0x000fe80003800000 */
[----:B------:R0:W-:Y:S01]  /*3e80*/  @!P3 STG.E.U8 desc[UR38][R8.64+0x11], R35 ;  /* 0x000011230800b986 */ /* 0x0001e2000c101126 */
[----:B------:R-:W-:Y:S05]  /*3e90*/  @P5 BRA `(.L_x_124) ;  /* 0x00000000000c5947 */ /* 0x000fea0003800000 */
[----:B------:R-:W5:Y:S02]  /*3ea0*/  LDG.E.U8 R98, desc[UR38][R10.64+0x18] ;  /* 0x000018260a627981 */ /* 0x000f64000c1e1100 */
[----:B-----5:R-:W-:-:S05]  /*3eb0*/  PRMT R4, R98, 0x8880, RZ ;  /* 0x0000888062047816 */ /* 0x020fca00000000ff */
[----:B------:R-:W-:-:S07]  /*3ec0*/  IMAD R23, R4, R91, RZ ;  /* 0x0000005b04177224 */ /* 0x000fce00078e02ff */
.L_x_124:
[----:B------:R-:W-:Y:S05]  /*3ed0*/  BSYNC B1 ;  /* 0x0000000000017941 */ /* 0x000fea0003800000 */
.L_x_123:
[----:B0-----:R-:W-:Y:S01]  /*3ee0*/  @!P5 IMAD R5, R36, R90, R23 ;  /* 0x0000005a2405d224 */ /* 0x001fe200078e0217 */
[----:B------:R-:W-:Y:S04]  /*3ef0*/  BSSY B1, `(.L_x_125) ;  /* 0x0000006000017945 */ /* 0x000fe80003800000 */
[----:B------:R0:W-:Y:S01]  /*3f00*/  @!P5 STG.E.U8 desc[UR38][R6.64+0x18], R5 ;  /* 0x000018050600d986 */ /* 0x0001e2000c101126 */
[----:B------:R-:W-:Y:S05]  /*3f10*/  @P1 BRA `(.L_x_126) ;  /* 0x00000000000c1947 */ /* 0x000fea0003800000 */
[----:B------:R-:W5:Y:S02]  /*3f20*/  LDG.E.U8 R98, desc[UR38][R10.64+0x19] ;  /* 0x000019260a627981 */ /* 0x000f64000c1e1100 */
[----:B-----5:R-:W-:-:S05]  /*3f30*/  PRMT R4, R98, 0x8880, RZ ;  /* 0x0000888062047816 */ /* 0x020fca00000000ff */
[----:B------:R-:W-:-:S07]  /*3f40*/  IMAD R23, R4, R91, RZ ;  /* 0x0000005b04177224 */ /* 0x000fce00078e02ff */
.L_x_126:
[----:B------:R-:W-:Y:S05]  /*3f50*/  BSYNC B1 ;  /* 0x0000000000017941 */ /* 0x000fea0003800000 */
.L_x_125:
        /* <DEDUP_REMOVED lines=11> */
.L_x_128:
[----:B------:R-:W-:Y:S05]  /*4010*/  BSYNC B1 ;  /* 0x0000000000017941 */ /* 0x000fea0003800000 */
.L_x_127:
[----:B0-----:R-:W-:Y:S01]  /*4020*/  @!P4 IMAD R5, R38, R90, R23 ;  /* 0x0000005a2605c224 */ /* 0x001fe200078e0217 */
[----:B------:R-:W-:Y:S04]  /*4030*/  BSSY B1, `(.L_x_129) ;  /* 0x0000006000017945 */ /* 0x000fe80003800000 */
[----:B------:R0:W-:Y:S01]  /*4040*/  @!P4 STG.E.U8 desc[UR38][R8.64+0x18], R5 ;  /* 0x000018050800c986 */ /* 0x0001e2000c101126 */
[----:B------:R-:W-:Y:S05]  /*4050*/  @P3 BRA `(.L_x_130) ;  /* 0x00000000000c3947 */ /* 0x000fea0003800000 */
[----:B------:R-:W5:Y:S02]  /*4060*/  LDG.E.U8 R98, desc[UR38][R12.64+0x19] ;  /* 0x000019260c627981 */ /* 0x000f64000c1e1100 */
[----:B-----5:R-:W-:-:S05]  /*4070*/  PRMT R4, R98, 0x8880, RZ ;  /* 0x0000888062047816 */ /* 0x020fca00000000ff */
[----:B------:R-:W-:-:S07]  /*4080*/  IMAD R23, R4, R91, RZ ;  /* 0x0000005b04177224 */ /* 0x000fce00078e02ff */
.L_x_130:
[----:B------:R-:W-:Y:S05]  /*4090*/  BSYNC B1 ;  /* 0x0000000000017941 */ /* 0x000fea0003800000 */
.L_x_129:
[----:B------:R-:W-:Y:S01]  /*40a0*/  @!P3 IMAD R39, R39, R90, R23 ;  /* 0x0000005a2727b224 */ /* 0x000fe200078e0217 */
[----:B------:R-:W-:Y:S04]  /*40b0*/  BSSY B1, `(.L_x_131) ;  /* 0x0000006000017945 */ /* 0x000fe80003800000 */
[----:B------:R0:W-:Y:S01]  /*40c0*/  @!P3 STG.E.U8 desc[UR38][R8.64+0x19], R39 ;  /* 0x000019270800b986 */ /* 0x0001e2000c101126 */
[----:B------:R-:W-:Y:S05]  /*40d0*/  @P5 BRA `(.L_x_132) ;  /* 0x00000000000c5947 */ /* 0x000fea0003800000 */
[----:B------:R-:W5:Y:S02]  /*40e0*/  LDG.E.U8 R98, desc[UR38][R10.64+0x20] ;  /* 0x000020260a627981 */ /* 0x000f64000c1e1100 */
[----:B-----5:R-:W-:-:S05]  /*40f0*/  PRMT R4, R98, 0x8880, RZ ;  /* 0x0000888062047816 */ /* 0x020fca00000000ff */
[----:B------:R-:W-:-:S07]  /*4100*/  IMAD R23, R4, R91, RZ ;  /* 0x0000005b04177224 */ /* 0x000fce00078e02ff */
.L_x_132:
[----:B------:R-:W-:Y:S05]  /*4110*/  BSYNC B1 ;  /* 0x0000000000017941 */ /* 0x000fea0003800000 */
.L_x_131:
[----:B0-----:R-:W-:Y:S01]  /*4120*/  @!P5 IMAD R5, R40, R90, R23 ;  /* 0x0000005a2805d224 */ /* 0x001fe200078e0217 */
[----:B------:R-:W-:Y:S04]  /*4130*/  BSSY B1, `(.L_x_133) ;  /* 0x0000006000017945 */ /* 0x000fe80003800000 */
[----:B------:R0:W-:Y:S01]  /*4140*/  @!P5 STG.E.U8 desc[UR38][R6.64+0x20], R5 ;  /* 0x000020050600d986 */ /* 0x0001e2000c101126 */
[----:B------:R-:W-:Y:S05]  /*4150*/  @P1 BRA `(.L_x_134) ;  /* 0x00000000000c1947 */ /* 0x000fea0003800000 */
[----:B------:R-:W5:Y:S02]  /*4160*/  LDG.E.U8 R98, desc[UR38][R10.64+0x21] ;  /* 0x000021260a627981 */ /* 0x000f64000c1e1100 */
[----:B-----5:R-:W-:-:S05]  /*4170*/  PRMT R4, R98, 0x8880, RZ ;  /* 0x0000888062047816 */ /* 0x020fca00000000ff */
[----:B------:R-:W-:-:S07]  /*4180*/  IMAD R23, R4, R91, RZ ;  /* 0x0000005b04177224 */ /* 0x000fce00078e02ff */
.L_x_134:
[----:B------:R-:W-:Y:S05]  /*4190*/  BSYNC B1 ;  /* 0x0000000000017941 */ /* 0x000fea0003800000 */
.L_x_133:
        /* <DEDUP_REMOVED lines=11> */
.L_x_136:
[----:B------:R-:W-:Y:S05]  /*4250*/  BSYNC B1 ;  /* 0x0000000000017941 */ /* 0x000fea0003800000 */
.L_x_135:
[----:B0-----:R-:W-:Y:S01]  /*4260*/  @!P4 IMAD R5, R42, R90, R23 ;  /* 0x0000005a2a05c224 */ /* 0x001fe200078e0217 */
[----:B------:R-:W-:Y:S04]  /*4270*/  BSSY B1, `(.L_x_137) ;  /* 0x0000006000017945 */ /* 0x000fe80003800000 */
[----:B------:R0:W-:Y:S01]  /*4280*/  @!P4 STG.E.U8 desc[UR38][R8.64+0x20], R5 ;  /* 0x000020050800c986 */ /* 0x0001e2000c101126 */
[----:B------:R-:W-:Y:S05]  /*4290*/  @P3 BRA `(.L_x_138) ;  /* 0x00000000000c3947 */ /* 0x000fea0003800000 */
[----:B------:R-:W5:Y:S02]  /*42a0*/  LDG.E.U8 R98, desc[UR38][R12.64+0x21] ;  /* 0x000021260c627981 */ /* 0x000f64000c1e1100 */
[----:B-----5:R-:W-:-:S05]  /*42b0*/  PRMT R4, R98, 0x8880, RZ ;  /* 0x0000888062047816 */ /* 0x020fca00000000ff */
[----:B------:R-:W-:-:S07]  /*42c0*/  IMAD R23, R4, R91, RZ ;  /* 0x0000005b04177224 */ /* 0x000fce00078e02ff */
.L_x_138:
[----:B------:R-:W-:Y:S05]  /*42d0*/  BSYNC B1 ;  /* 0x0000000000017941 */ /* 0x000fea0003800000 */
.L_x_137:
[----:B------:R-:W-:Y:S01]  /*42e0*/  @!P3 IMAD R43, R43, R90, R23 ;  /* 0x0000005a2b2bb224 */ /* 0x000fe200078e0217 */
[----:B------:R-:W-:Y:S04]  /*42f0*/  BSSY B1, `(.L_x_139) ;  /* 0x0000006000017945 */ /* 0x000fe80003800000 */
[----:B------:R0:W-:Y:S01]  /*4300*/  @!P3 STG.E.U8 desc[UR38][R8.64+0x21], R43 ;  /* 0x0000212b0800b986 */ /* 0x0001e2000c101126 */
[----:B------:R-:W-:Y:S05]  /*4310*/  @P5 BRA `(.L_x_140) ;  /* 0x00000000000c5947 */ /* 0x000fea0003800000 */
[----:B------:R-:W5:Y:S02]  /*4320*/  LDG.E.U8 R98, desc[UR38][R10.64+0x28] ;  /* 0x000028260a627981 */ /* 0x000f64000c1e1100 */
[----:B-----5:R-:W-:-:S05]  /*4330*/  PRMT R4, R98, 0x8880, RZ ;  /* 0x0000888062047816 */ /* 0x020fca00000000ff */
[----:B------:R-:W-:-:S07]  /*4340*/  IMAD R23, R4, R91, RZ ;  /* 0x0000005b04177224 */ /* 0x000fce00078e02ff */
.L_x_140:
[----:B------:R-:W-:Y:S05]  /*4350*/  BSYNC B1 ;  /* 0x0000000000017941 */ /* 0x000fea0003800000 */
.L_x_139:
[----:B0-----:R-:W-:Y:S01]  /*4360*/  @!P5 IMAD R5, R44, R90, R23 ;  /* 0x0000005a2c05d224 */ /* 0x001fe200078e0217 */
[----:B------:R-:W-:Y:S04]  /*4370*/  BSSY B1, `(.L_x_141) ;  /* 0x0000006000017945 */ /* 0x000fe80003800000 */
[----:B------:R0:W-:Y:S01]  /*4380*/  @!P5 STG.E.U8 desc[UR38][R6.64+0x28], R5 ;  /* 0x000028050600d986 */ /* 0x0001e2000c101126 */
[----:B------:R-:W-:Y:S05]  /*4390*/  @P1 BRA `(.L_x_142) ;  /* 0x00000000000c1947 */ /* 0x000fea0003800000 */
[----:B------:R-:W5:Y:S02]  /*43a0*/  LDG.E.U8 R98, desc[UR38][R10.64+0x29] ;  /* 0x000029260a627981 */ /* 0x000f64000c1e1100 */
[----:B-----5:R-:W-:-:S05]  /*43b0*/  PRMT R4, R98, 0x8880, RZ ;  /* 0x0000888062047816 */ /* 0x020fca00000000ff */
[----:B------:R-:W-:-:S07]  /*43c0*/  IMAD R23, R4, R91, RZ ;  /* 0x0000005b04177224 */ /* 0x000fce00078e02ff */
.L_x_142:
[----:B------:R-:W-:Y:S05]  /*43d0*/  BSYNC B1 ;  /* 0x0000000000017941 */ /* 0x000fea0003800000 */
.L_x_141:
        /* <DEDUP_REMOVED lines=11> */
.L_x_144:
[----:B------:R-:W-:Y:S05]  /*4490*/  BSYNC B1 ;  /* 0x0000000000017941 */ /* 0x000fea0003800000 */
.L_x_143:
[----:B0-----:R-:W-:Y:S01]  /*44a0*/  @!P4 IMAD R5, R46, R90, R23 ;  /* 0x0000005a2e05c224 */ /* 0x001fe200078e0217 */
[----:B------:R-:W-:Y:S04]  /*44b0*/  BSSY B1, `(.L_x_145) ;  /* 0x0000006000017945 */ /* 0x000fe80003800000 */
[----:B------:R0:W-:Y:S01]  /*44c0*/  @!P4 STG.E.U8 desc[UR38][R8.64+0x28], R5 ;  /* 0x000028050800c986 */ /* 0x0001e2000c101126 */
[----:B------:R-:W-:Y:S05]  /*44d0*/  @P3 BRA `(.L_x_146) ;  /* 0x00000000000c3947 */ /* 0x000fea0003800000 */
[----:B------:R-:W5:Y:S02]  /*44e0*/  LDG.E.U8 R98, desc[UR38][R12.64+0x29] ;  /* 0x000029260c627981 */ /* 0x000f64000c1e1100 */
[----:B-----5:R-:W-:-:S05]  /*44f0*/  PRMT R4, R98, 0x8880, RZ ;  /* 0x0000888062047816 */ /* 0x020fca00000000ff */
[----:B------:R-:W-:-:S07]  /*4500*/  IMAD R23, R4, R91, RZ ;  /* 0x0000005b04177224 */ /* 0x000fce00078e02ff */
.L_x_146:
[----:B------:R-:W-:Y:S05]  /*4510*/  BSYNC B1 ;  /* 0x0000000000017941 */ /* 0x000fea0003800000 */
.L_x_145:
[----:B------:R-:W-:Y:S01]  /*4520*/  @!P3 IMAD R47, R47, R90, R23 ;  /* 0x0000005a2f2fb224 */ /* 0x000fe200078e0217 */
[----:B------:R-:W-:Y:S04]  /*4530*/  BSSY B1, `(.L_x_147) ;  /* 0x0000006000017945 */ /* 0x000fe80003800000 */
[----:B------:R0:W-:Y:S01]  /*4540*/  @!P3 STG.E.U8 desc[UR38][R8.64+0x29], R47 ;  /* 0x0000292f0800b986 */ /* 0x0001e2000c101126 */
[----:B------:R-:W-:Y:S05]  /*4550*/  @P5 BRA `(.L_x_148) ;  /* 0x00000000000c5947 */ /* 0x000fea0003800000 */
[----:B------:R-:W5:Y:S02]  /*4560*/  LDG.E.U8 R98, desc[UR38][R10.64+0x30] ;  /* 0x000030260a627981 */ /* 0x000f64000c1e1100 */
[----:B-----5:R-:W-:-:S05]  /*4570*/  PRMT R4, R98, 0x8880, RZ ;  /* 0x0000888062047816 */ /* 0x020fca00000000ff */
[----:B------:R-:W-:-:S07]  /*4580*/  IMAD R23, R4, R91, RZ ;  /* 0x0000005b04177224 */ /* 0x000fce00078e02ff */
.L_x_148:
[----:B------:R-:W-:Y:S05]  /*4590*/  BSYNC B1 ;  /* 0x0000000000017941 */ /* 0x000fea0003800000 */
.L_x_147:
[----:B0-----:R-:W-:Y:S01]  /*45a0*/  @!P5 IMAD R5, R48, R90, R23 ;  /* 0x0000005a3005d224 */ /* 0x001fe200078e0217 */
[----:B------:R-:W-:Y:S04]  /*45b0*/  BSSY B1, `(.L_x_149) ;  /* 0x0000006000017945 */ /* 0x000fe80003800000 */
[----:B------:R0:W-:Y:S01]  /*45c0*/  @!P5 STG.E.U8 desc[UR38][R6.64+0x30], R5 ;  /* 0x000030050600d986 */ /* 0x0001e2000c101126 */
[----:B------:R-:W-:Y:S05]  /*45d0*/  @P1 BRA `(.L_x_150) ;  /* 0x00000000000c1947 */ /* 0x000fea0003800000 */
[----:B------:R-:W5:Y:S02]  /*45e0*/  LDG.E.U8 R98, desc[UR38][R10.64+0x31] ;  /* 0x000031260a627981 */ /* 0x000f64000c1e1100 */
[----:B-----5:R-:W-:-:S05]  /*45f0*/  PRMT R4, R98, 0x8880, RZ ;  /* 0x0000888062047816 */ /* 0x020fca00000000ff */
[----:B------:R-:W-:-:S07]  /*4600*/  IMAD R23, R4, R91, RZ ;  /* 0x0000005b04177224 */ /* 0x000fce00078e02ff */
.L_x_150:
[----:B------:R-:W-:Y:S05]  /*4610*/  BSYNC B1 ;  /* 0x0000000000017941 */ /* 0x000fea0003800000 */
.L_x_149:
[----:B------:R-:W-:Y:S01]  /*4620*/  ISETP.LT.OR P4, PT, R3, 0x31, !P0 ;  /* 0x000000310300780c */ /* 0x000fe20004781670 */
[----:B------:R-:W-:Y:S01]  /*4630*/  @!P1 IMAD R49, R49, R90, R23 ;  /* 0x0000005a31319224 */ /* 0x000fe200078e0217 */
[----:B------:R-:W-:Y:S01]  /*4640*/  BSSY B1, `(.L_x_151) ;  /* 0x000000a000017945 */ /* 0x000fe20003800000 */
[C---:B------:R-:W-:Y:S02]  /*4650*/  ISETP.LT.OR P3, PT, R3.reuse, 0x32, !P0 ;  /* 0x000000320300780c */ /* 0x040fe40004761670 */
[C---:B------:R-:W-:Y:S01]  /*4660*/  ISETP.LT.OR P5, PT, R3.reuse, 0x39, !P0 ;  /* 0x000000390300780c */ /* 0x040fe200047a1670 */
[----:B------:R0:W-:Y:S01]  /*4670*/  @!P1 STG.E.U8 desc[UR38][R6.64+0x31], R49 ;  /* 0x0000313106009986 */ /* 0x0001e2000c101126 */
[C---:B------:R-:W-:Y:S02]  /*4680*/  ISETP.LT.OR P1, PT, R3.reuse, 0x39, !P2 ;  /* 0x000000390300780c */ /* 0x040fe40005721670 */
[----:B------:R-:W-:-:S04]  /*4690*/  ISETP.LT.OR P2, PT, R3, 0x3a, !P2 ;  /* 0x0000003a0300780c */ /* 0x000fc80005741670 */
[----:B------:R-:W-:Y:S09]  /*46a0*/  @P4 BRA `(.L_x_152) ;  /* 0x00000000000c4947 */ /* 0x000ff20003800000 */
[----:B------:R-:W5:Y:S02]  /*46b0*/  LDG.E.U8 R98, desc[UR38][R12.64+0x30] ;  /* 0x000030260c627981 */ /* 0x000f64000c1e1100 */
[----:B-----5:R-:W-:-:S05]  /*46c0*/  PRMT R4, R98, 0x8880, RZ ;  /* 0x0000888062047816 */ /* 0x020fca00000000ff */
[----:B------:R-:W-:-:S07]  /*46d0*/  IMAD R23, R4, R91, RZ ;  /* 0x0000005b04177224 */ /* 0x000fce00078e02ff */
.L_x_152:
[----:B------:R-:W-:Y:S05]  /*46e0*/  BSYNC B1 ;  /* 0x0000000000017941 */ /* 0x000fea0003800000 */
.L_x_151:
[----:B0-----:R-:W-:Y:S01]  /*46f0*/  @!P4 IMAD R5, R50, R90, R23 ;  /* 0x0000005a3205c224 */ /* 0x001fe200078e0217 */
[----:B------:R-:W-:Y:S04]  /*4700*/  BSSY B1, `(.L_x_153) ;  /* 0x0000006000017945 */ /* 0x000fe80003800000 */
[----:B------:R0:W-:Y:S01]  /*4710*/  @!P4 STG.E.U8 desc[UR38][R8.64+0x30], R5 ;  /* 0x000030050800c986 */ /* 0x0001e2000c101126 */
[----:B------:R-:W-:Y:S05]  /*4720*/  @P3 BRA `(.L_x_154) ;  /* 0x00000000000c3947 */ /* 0x000fea0003800000 */
[----:B------:R-:W5:Y:S02]  /*4730*/  LDG.E.U8 R98, desc[UR38][R12.64+0x31] ;  /* 0x000031260c627981 */ /* 0x000f64000c1e1100 */
[----:B-----5:R-:W-:-:S05]  /*4740*/  PRMT R4, R98, 0x8880, RZ ;  /* 0x0000888062047816 */ /* 0x020fca00000000ff */
[----:B------:R-:W-:-:S07]  /*4750*/  IMAD R23, R4, R91, RZ ;  /* 0x0000005b04177224 */ /* 0x000fce00078e02ff */
.L_x_154:
[----:B------:R-:W-:Y:S05]  /*4760*/  BSYNC B1 ;  /* 0x0000000000017941 */ /* 0x000fea0003800000 */
.L_x_153:
[----:B------:R-:W-:Y:S01]  /*4770*/  @!P3 IMAD R51, R51, R90, R23 ;  /* 0x0000005a3333b224 */ /* 0x000fe200078e0217 */
[----:B------:R-:W-:Y:S04]  /*4780*/  BSSY B1, `(.L_x_155) ;  /* 0x0000006000017945 */ /* 0x000fe80003800000 */
[----:B------:R0:W-:Y:S01]  /*4790*/  @!P3 STG.E.U8 desc[UR38][R8.64+0x31], R51 ;  /* 0x000031330800b986 */ /* 0x0001e2000c101126 */
[----:B------:R-:W-:Y:S05]  /*47a0*/  @P1 BRA `(.L_x_156) ;  /* 0x00000000000c1947 */ /* 0x000fea0003800000 */
[----:B------:R-:W5:Y:S02]  /*47b0*/  LDG.E.U8 R98, desc[UR38][R10.64+0x38] ;  /* 0x000038260a627981 */ /* 0x000f64000c1e1100 */
[----:B-----5:R-:W-:-:S05]  /*47c0*/  PRMT R4, R98, 0x8880, RZ ;  /* 0x0000888062047816 */ /* 0x020fca00000000ff */
[----:B------:R-:W-:-:S07]  /*47d0*/  IMAD R23, R4, R91, RZ ;  /* 0x0000005b04177224 */ /* 0x000fce00078e02ff */
.L_x_156:
[----:B------:R-:W-:Y:S05]  /*47e0*/  BSYNC B1 ;  /* 0x0000000000017941 */ /* 0x000fea0003800000 */
.L_x_155:
[----:B0-----:R-:W-:Y:S01]  /*47f0*/  @!P1 IMAD R5, R52, R90, R23 ;  /* 0x0000005a34059224 */ /* 0x001fe200078e0217 */
[----:B------:R-:W-:Y:S04]  /*4800*/  BSSY B1, `(.L_x_157) ;  /* 0x0000006000017945 */ /* 0x000fe80003800000 */
[----:B------:R0:W-:Y:S01]  /*4810*/  @!P1 STG.E.U8 desc[UR38][R6.64+0x38], R5 ;  /* 0x0000380506009986 */ /* 0x0001e2000c101126 */
[----:B------:R-:W-:Y:S05]  /*4820*/  @P2 BRA `(.L_x_158) ;  /* 0x00000000000c2947 */ /* 0x000fea0003800000 */
[----:B------:R-:W5:Y:S02]  /*4830*/  LDG.E.U8 R98, desc[UR38][R10.64+0x39] ;  /* 0x000039260a627981 */ /* 0x000f64000c1e1100 */
[----:B-----5:R-:W-:-:S05]  /*4840*/  PRMT R4, R98, 0x8880, RZ ;  /* 0x0000888062047816 */ /* 0x020fca00000000ff */
[----:B------:R-:W-:-:S07]  /*4850*/  IMAD R23, R4, R91, RZ ;  /* 0x0000005b04177224 */ /* 0x000fce00078e02ff */
.L_x_158:
[----:B------:R-:W-:Y:S05]  /*4860*/  BSYNC B1 ;  /* 0x0000000000017941 */ /* 0x000fea0003800000 */
.L_x_157:
[----:B------:R-:W-:Y:S01]  /*4870*/  @!P2 IMAD R53, R53, R90, R23 ;  /* 0x0000005a3535a224 */ /* 0x000fe200078e0217 */
[----:B------:R-:W-:Y:S04]  /*4880*/  BSSY B1, `(.L_x_159) ;  /* 0x0000006000017945 */ /* 0x000fe80003800000 */
[----:B------:R0:W-:Y:S01]  /*4890*/  @!P2 STG.E.U8 desc[UR38][R6.64+0x39], R53 ;  /* 0x000039350600a986 */ /* 0x0001e2000c101126 */
[----:B------:R-:W-:Y:S05]  /*48a0*/  @P5 BRA `(.L_x_160) ;  /* 0x00000000000c5947 */ /* 0x000fea0003800000 */
[----:B------:R-:W5:Y:S02]  /*48b0*/  LDG.E.U8 R98, desc[UR38][R12.64+0x38] ;  /* 0x000038260c627981 */ /* 0x000f64000c1e1100 */
[----:B-----5:R-:W-:-:S05]  /*48c0*/  PRMT R4, R98, 0x8880, RZ ;  /* 0x0000888062047816 */ /* 0x020fca00000000ff */
[----:B------:R-:W-:-:S07]  /*48d0*/  IMAD R23, R4, R91, RZ ;  /* 0x0000005b04177224 */ /* 0x000fce00078e02ff */
.L_x_160:
[----:B------:R-:W-:Y:S05]  /*48e0*/  BSYNC B1 ;  /* 0x0000000000017941 */ /* 0x000fea0003800000 */
.L_x_159:
[----:B0-----:R-:W-:Y:S01]  /*48f0*/  @!P5 IMAD R5, R54, R90, R23 ;  /* 0x0000005a3605d224 */ /* 0x001fe200078e0217 */
[----:B------:R-:W-:Y:S01]  /*4900*/  ISETP.LT.OR P0, PT, R3, 0x3a, !P0 ;  /* 0x0000003a0300780c */ /* 0x000fe20004701670 */
[----:B------:R-:W-:Y:S03]  /*4910*/  BSSY B1, `(.L_x_161) ;  /* 0x0000006000017945 */ /* 0x000fe60003800000 */
[----:B------:R0:W-:Y:S09]  /*4920*/  @!P5 STG.E.U8 desc[UR38][R8.64+0x38], R5 ;  /* 0x000038050800d986 */ /* 0x0001f2000c101126 */
[----:B------:R-:W-:Y:S05]  /*4930*/  @P0 BRA `(.L_x_162) ;  /* 0x00000000000c0947 */ /* 0x000fea0003800000 */
[----:B------:R-:W5:Y:S02]  /*4940*/  LDG.E.U8 R98, desc[UR38][R12.64+0x39] ;  /* 0x000039260c627981 */ /* 0x000f64000c1e1100 */
[----:B-----5:R-:W-:-:S05]  /*4950*/  PRMT R4, R98, 0x8880, RZ ;  /* 0x0000888062047816 */ /* 0x020fca00000000ff */
[----:B------:R-:W-:-:S07]  /*4960*/  IMAD R23, R4, R91, RZ ;  /* 0x0000005b04177224 */ /* 0x000fce00078e02ff */
.L_x_162:
[----:B------:R-:W-:Y:S05]  /*4970*/  BSYNC B1 ;  /* 0x0000000000017941 */ /* 0x000fea0003800000 */
.L_x_161:
[----:B------:R-:W-:Y:S01]  /*4980*/  IMAD R23, R55, R90, R23 ;  /* 0x0000005a37177224 */ /* 0x000fe200078e0217 */
[----:B------:R-:W-:Y:S06]  /*4990*/  @P0 BRA `(.L_x_163) ;  /* 0x0000000c00180947 */ /* 0x000fec0003800000 */
[----:B------:R0:W-:Y:S01]  /*49a0*/  STG.E.U8 desc[UR38][R8.64+0x39], R23 ;  /* 0x0000391708007986 */ /* 0x0001e2000c101126 */
[----:B------:R-:W-:Y:S05]  /*49b0*/  BRA `(.L_x_163) ;  /* 0x0000000c00107947 */ /* 0x000fea0003800000 */
.L_x_34:
[C---:B------:R-:W-:Y:S02]  /*49c0*/  ISETP.GE.AND P2, PT, R99.reuse, 0x1, PT ;  /* 0x000000016300780c */ /* 0x040fe40003f46270 */
[----:B------:R-:W-:Y:S02]  /*49d0*/  ISETP.GE.AND P1, PT, R99, 0x9, PT ;  /* 0x000000096300780c */ /* 0x000fe40003f26270 */
[C---:B------:R-:W-:Y:S02]  /*49e0*/  ISETP.LT.OR P4, PT, R3.reuse, 0x1, !P2 ;  /* 0x000000010300780c */ /* 0x040fe40005781670 */
[C---:B------:R-:W-:Y:S02]  /*49f0*/  ISETP.LT.OR P5, PT, R3.reuse, 0x2, !P2 ;  /* 0x000000020300780c */ /* 0x040fe400057a1670 */
[C---:B------:R-:W-:Y:S02]  /*4a00*/  ISETP.LT.OR P0, PT, R3.reuse, 0x1, !P1 ;  /* 0x000000010300780c */ /* 0x040fe40004f01670 */
[----:B------:R-:W-:-:S07]  /*4a10*/  ISETP.LT.OR P3, PT, R3, 0x2, !P1 ;  /* 0x000000020300780c */ /* 0x000fce0004f61670 */
[-C--:B------:R-:W-:Y:S02]  /*4a20*/  @!P4 IMAD R11, R56, R90.reuse, RZ ;  /* 0x0000005a380bc224 */ /* 0x080fe400078e02ff */
[-C--:B------:R-:W-:Y:S02]  /*4a30*/  @!P5 IMAD R57, R57, R90.reuse, RZ ;  /* 0x0000005a3939d224 */ /* 0x080fe400078e02ff */
[-C--:B------:R-:W-:Y:S01]  /*4a40*/  @!P0 IMAD R13, R58, R90.reuse, RZ ;  /* 0x0000005a3a0d8224 */ /* 0x080fe200078e02ff */
[----:B------:R0:W-:Y:S01]  /*4a50*/  @!P4 STG.E.U8 desc[UR38][R14.64], R11 ;  /* 0x0000000b0e00c986 */ /* 0x0001e2000c101126 */
[----:B------:R-:W-:Y:S01]  /*4a60*/  ISETP.LT.OR P4, PT, R3, 0x9, !P2 ;  /* 0x000000090300780c */ /* 0x000fe20005781670 */
[----:B------:R-:W-:Y:S02]  /*4a70*/  @!P3 IMAD R59, R59, R90, RZ ;  /* 0x0000005a3b3bb224 */ /* 0x000fe400078e02ff */
[----:B------:R-:W-:Y:S01]  /*4a80*/  @!P5 STG.E.U8 desc[UR38][R14.64+0x1], R57 ;  /* 0x000001390e00d986 */ /* 0x000fe2000c101126 */
[----:B------:R-:W-:-:S03]  /*4a90*/  ISETP.LT.OR P5, PT, R3, 0xa, !P2 ;  /* 0x0000000a0300780c */ /* 0x000fc600057a1670 */
[----:B------:R1:W-:Y:S01]  /*4aa0*/  @!P0 STG.E.U8 desc[UR38][R4.64], R13 ;  /* 0x0000000d04008986 */ /* 0x0003e2000c101126 */
[----:B------:R-:W-:-:S03]  /*4ab0*/  ISETP.LT.OR P0, PT, R3, 0x9, !P1 ;  /* 0x000000090300780c */ /* 0x000fc60004f01670 */
[----:B------:R-:W-:Y:S01]  /*4ac0*/  @!P3 STG.E.U8 desc[UR38][R4.64+0x1], R59 ;  /* 0x0000013b0400b986 */ /* 0x000fe2000c101126 */
[----:B------:R-:W-:Y:S01]  /*4ad0*/  ISETP.LT.OR P3, PT, R3, 0xa, !P1 ;  /* 0x0000000a0300780c */ /* 0x000fe20004f61670 */
[----:B------:R-:W-:-:S04]  /*4ae0*/  @!P4 IMAD R21, R60, R90, RZ ;  /* 0x0000005a3c15c224 */ /* 0x000fc800078e02ff */
[-C--:B------:R-:W-:Y:S01]  /*4af0*/  @!P5 IMAD R61, R61, R90.reuse, RZ ;  /* 0x0000005a3d3dd224 */ /* 0x080fe200078e02ff */
[----:B------:R2:W-:Y:S01]  /*4b00*/  @!P4 STG.E.U8 desc[UR38][R14.64+0x8], R21 ;  /* 0x000008150e00c986 */ /* 0x0005e2000c101126 */
[C---:B------:R-:W-:Y:S02]  /*4b10*/  ISETP.LT.OR P4, PT, R3.reuse, 0x11, !P2 ;  /* 0x000000110300780c */ /* 0x040fe40005781670 */
[-C--:B0-----:R-:W-:Y:S01]  /*4b20*/  @!P0 IMAD R11, R62, R90.reuse, RZ ;  /* 0x0000005a3e0b8224 */ /* 0x081fe200078e02ff */
[----:B------:R-:W-:Y:S01]  /*4b30*/  @!P5 STG.E.U8 desc[UR38][R14.64+0x9], R61 ;  /* 0x0000093d0e00d986 */ /* 0x000fe2000c101126 */
[----:B------:R-:W-:Y:S02]  /*4b40*/  ISETP.LT.OR P5, PT, R3, 0x12, !P2 ;  /* 0x000000120300780c */ /* 0x000fe400057a1670 */
[----:B------:R-:W-:Y:S01]  /*4b50*/  @!P3 IMAD R63, R63, R90, RZ ;  /* 0x0000005a3f3fb224 */ /* 0x000fe200078e02ff */
[----:B------:R0:W-:Y:S01]  /*4b60*/  @!P0 STG.E.U8 desc[UR38][R4.64+0x8], R11 ;  /* 0x0000080b04008986 */ /* 0x0001e2000c101126 */
[----:B------:R-:W-:-:S03]  /*4b70*/  ISETP.LT.OR P0, PT, R3, 0x11, !P1 ;  /* 0x000000110300780c */ /* 0x000fc60004f01670 */
[----:B------:R-:W-:Y:S01]  /*4b80*/  @!P3 STG.E.U8 desc[UR38][R4.64+0x9], R63 ;  /* 0x0000093f0400b986 */ /* 0x000fe2000c101126 */
[----:B------:R-:W-:Y:S01]  /*4b90*/  ISETP.LT.OR P3, PT, R3, 0x12, !P1 ;  /* 0x000000120300780c */ /* 0x000fe20004f61670 */
[----:B-1----:R-:W-:-:S04]  /*4ba0*/  @!P4 IMAD R13, R64, R90, RZ ;  /* 0x0000005a400dc224 */ /* 0x002fc800078e02ff */
[-C--:B------:R-:W-:Y:S01]  /*4bb0*/  @!P5 IMAD R65, R65, R90.reuse, RZ ;  /* 0x0000005a4141d224 */ /* 0x080fe200078e02ff */
[----:B------:R1:W-:Y:S01]  /*4bc0*/  @!P4 STG.E.U8 desc[UR38][R14.64+0x10], R13 ;  /* 0x0000100d0e00c986 */ /* 0x0003e2000c101126 */
[C---:B------:R-:W-:Y:S02]  /*4bd0*/  ISETP.LT.OR P4, PT, R3.reuse, 0x19, !P2 ;  /* 0x000000190300780c */ /* 0x040fe40005781670 */
[-C--:B--2---:R-:W-:Y:S01]  /*4be0*/  @!P0 IMAD R21, R66, R90.reuse, RZ ;  /* 0x0000005a42158224 */ /* 0x084fe200078e02ff */
[----:B------:R-:W-:Y:S01]  /*4bf0*/  @!P5 STG.E.U8 desc[UR38][R14.64+0x11], R65 ;  /* 0x000011410e00d986 */ /* 0x000fe2000c101126 */
[----:B------:R-:W-:Y:S02]  /*4c00*/  ISETP.LT.OR P5, PT, R3, 0x1a, !P2 ;  /* 0x0000001a0300780c */ /* 0x000fe400057a1670 */
[----:B------:R-:W-:Y:S01]  /*4c10*/  @!P3 IMAD R67, R67, R90, RZ ;  /* 0x0000005a4343b224 */ /* 0x000fe200078e02ff */
[----:B------:R2:W-:Y:S01]  /*4c20*/  @!P0 STG.E.U8 desc[UR38][R4.64+0x10], R21 ;  /* 0x0000101504008986 */ /* 0x0005e2000c101126 */
[----:B------:R-:W-:-:S03]  /*4c30*/  ISETP.LT.OR P0, PT, R3, 0x19, !P1 ;  /* 0x000000190300780c */ /* 0x000fc60004f01670 */
[----:B------:R-:W-:Y:S01]  /*4c40*/  @!P3 STG.E.U8 desc[UR38][R4.64+0x11], R67 ;  /* 0x000011430400b986 */ /* 0x000fe2000c101126 */
[----:B------:R-:W-:Y:S01]  /*4c50*/  ISETP.LT.OR P3, PT, R3, 0x1a, !P1 ;  /* 0x0000001a0300780c */ /* 0x000fe20004f61670 */
[----:B0-----:R-:W-:-:S04]  /*4c60*/  @!P4 IMAD R11, R68, R90, RZ ;  /* 0x0000005a440bc224 */ /* 0x001fc800078e02ff */
[-C--:B------:R-:W-:Y:S01]  /*4c70*/  @!P5 IMAD R69, R69, R90.reuse, RZ ;  /* 0x0000005a4545d224 */ /* 0x080fe200078e02ff */
[----:B------:R0:W-:Y:S01]  /*4c80*/  @!P4 STG.E.U8 desc[UR38][R14.64+0x18], R11 ;  /* 0x0000180b0e00c986 */ /* 0x0001e2000c101126 */
[C---:B------:R-:W-:Y:S02]  /*4c90*/  ISETP.LT.OR P4, PT, R3.reuse, 0x21, !P2 ;  /* 0x000000210300780c */ /* 0x040fe40005781670 */
[-C--:B-1----:R-:W-:Y:S01]  /*4ca0*/  @!P0 IMAD R13, R70, R90.reuse, RZ ;  /* 0x0000005a460d8224 */ /* 0x082fe200078e02ff */
[----:B------:R-:W-:Y:S01]  /*4cb0*/  @!P5 STG.E.U8 desc[UR38][R14.64+0x19], R69 ;  /* 0x000019450e00d986 */ /* 0x000fe2000c101126 */
[----:B------:R-:W-:Y:S02]  /*4cc0*/  ISETP.LT.OR P5, PT, R3, 0x22, !P2 ;  /* 0x000000220300780c */ /* 0x000fe400057a1670 */
[----:B------:R-:W-:Y:S01]  /*4cd0*/  @!P3 IMAD R71, R71, R90, RZ ;  /* 0x0000005a4747b224 */ /* 0x000fe200078e02ff */
[----:B------:R1:W-:Y:S01]  /*4ce0*/  @!P0 STG.E.U8 desc[UR38][R4.64+0x18], R13 ;  /* 0x0000180d04008986 */ /* 0x0003e2000c101126 */
[----:B------:R-:W-:-:S03]  /*4cf0*/  ISETP.LT.OR P0, PT, R3, 0x21, !P1 ;  /* 0x000000210300780c */ /* 0x000fc60004f01670 */
[----:B------:R-:W-:Y:S01]  /*4d00*/  @!P3 STG.E.U8 desc[UR38][R4.64+0x19], R71 ;  /* 0x000019470400b986 */ /* 0x000fe2000c101126 */
[----:B------:R-:W-:Y:S01]  /*4d10*/  ISETP.LT.OR P3, PT, R3, 0x22, !P1 ;  /* 0x000000220300780c */ /* 0x000fe20004f61670 */
[----:B--2---:R-:W-:-:S04]  /*4d20*/  @!P4 IMAD R21, R72, R90, RZ ;  /* 0x0000005a4815c224 */ /* 0x004fc800078e02ff */
        /* <DEDUP_REMOVED lines=32> */
[----:B------:R-:W-:-:S02]  /*4f30*/  ISETP.GE.AND P0, PT, R99, 0x81, PT ;  /* 0x000000816300780c */ /* 0x000fc40003f06270 */
[C---:B------:R-:W-:Y:S01]  /*4f40*/  ISETP.LT.OR P5, PT, R3.reuse, 0x39, !P1 ;  /* 0x000000390300780c */ /* 0x040fe20004fa1670 */
[----:B------:R-:W-:Y:S01]  /*4f50*/  @!P3 STG.E.U8 desc[UR38][R4.64+0x31], R83 ;  /* 0x000031530400b986 */ /* 0x000fe2000c101126 */
[C---:B------:R-:W-:Y:S01]  /*4f60*/  ISETP.LT.OR P1, PT, R3.reuse, 0x3a, !P1 ;  /* 0x0000003a0300780c */ /* 0x040fe20004f21670 */
[----:B--2---:R-:W-:Y:S01]  /*4f70*/  @!P4 IMAD R21, R84, R90, RZ ;  /* 0x0000005a5415c224 */ /* 0x004fe200078e02ff */
[----:B------:R-:W-:-:S03]  /*4f80*/  ISETP.LT.OR P3, PT, R3, 0x1, !P0 ;  /* 0x000000010300780c */ /* 0x000fc60004761670 */
[----:B------:R-:W-:Y:S01]  /*4f90*/  @!P2 IMAD R85, R85, R90, RZ ;  /* 0x0000005a5555a224 */ /* 0x000fe200078e02ff */
[----:B------:R-:W-:Y:S01]  /*4fa0*/  @!P4 STG.E.U8 desc[UR38][R14.64+0x38], R21 ;  /* 0x000038150e00c986 */ /* 0x000fe2000c101126 */
[----:B------:R-:W-:-:S03]  /*4fb0*/  ISETP.LT.OR P4, PT, R3, 0x2, !P0 ;  /* 0x000000020300780c */ /* 0x000fc60004781670 */
[----:B------:R-:W-:Y:S01]  /*4fc0*/  @!P2 STG.E.U8 desc[UR38][R14.64+0x39], R85 ;  /* 0x000039550e00a986 */ /* 0x000fe2000c101126 */
[-C--:B0-----:R-:W-:Y:S01]  /*4fd0*/  @!P5 IMAD R11, R86, R90.reuse, RZ ;  /* 0x0000005a560bd224 */ /* 0x081fe200078e02ff */
[----:B------:R-:W-:Y:S01]  /*4fe0*/  ISETP.GE.AND P2, PT, R99, 0x89, PT ;  /* 0x000000896300780c */ /* 0x000fe20003f46270 */
[-C--:B------:R-:W-:Y:S02]  /*4ff0*/  @!P1 IMAD R87, R87, R90.reuse, RZ ;  /* 0x0000005a57579224 */ /* 0x080fe400078e02ff */
[----:B-1----:R-:W-:Y:S01]  /*5000*/  @!P3 IMAD R13, R24, R90, RZ ;  /* 0x0000005a180db224 */ /* 0x002fe200078e02ff */
[----:B------:R0:W-:Y:S01]  /*5010*/  @!P5 STG.E.U8 desc[UR38][R4.64+0x38], R11 ;  /* 0x0000380b0400d986 */ /* 0x0001e2000c101126 */
[----:B------:R-:W-:-:S03]  /*5020*/  ISETP.LT.OR P5, PT, R3, 0x1, !P2 ;  /* 0x000000010300780c */ /* 0x000fc600057a1670 */
[----:B------:R-:W-:Y:S01]  /*5030*/  @!P4 IMAD R25, R25, R90, RZ ;  /* 0x0000005a1919c224 */ /* 0x000fe200078e02ff */
[----:B------:R1:W-:Y:S01]  /*5040*/  @!P1 STG.E.U8 desc[UR38][R4.64+0x39], R87 ;  /* 0x0000395704009986 */ /* 0x0003e2000c101126 */
[----:B------:R-:W-:-:S03]  /*5050*/  ISETP.LT.OR P1, PT, R3, 0x2, !P2 ;  /* 0x000000020300780c */ /* 0x000fc60005721670 */
[----:B------:R-:W-:Y:S01]  /*5060*/  @!P3 STG.E.U8 desc[UR38][R6.64], R13 ;  /* 0x0000000d0600b986 */ /* 0x000fe2000c101126 */
[----:B------:R-:W-:-:S03]  /*5070*/  ISETP.LT.OR P3, PT, R3, 0x9, !P0 ;  /* 0x000000090300780c */ /* 0x000fc60004761670 */
[----:B------:R-:W-:Y:S01]  /*5080*/  @!P4 STG.E.U8 desc[UR38][R6.64+0x1], R25 ;  /* 0x000001190600c986 */ /* 0x000fe2000c101126 */
[----:B------:R-:W-:Y:S01]  /*5090*/  ISETP.LT.OR P4, PT, R3, 0xa, !P0 ;  /* 0x0000000a0300780c */ /* 0x000fe20004781670 */
[----:B0-----:R-:W-:-:S04]  /*50a0*/  @!P5 IMAD R11, R26, R90, RZ ;  /* 0x0000005a1a0bd224 */ /* 0x001fc800078e02ff */
[-C--:B------:R-:W-:Y:S01]  /*50b0*/  @!P1 IMAD R27, R27, R90.reuse, RZ ;  /* 0x0000005a1b1b9224 */ /* 0x080fe200078e02ff */
[----:B------:R0:W-:Y:S01]  /*50c0*/  @!P5 STG.E.U8 desc[UR38][R8.64], R11 ;  /* 0x0000000b0800d986 */ /* 0x0001e2000c101126 */
[C---:B------:R-:W-:Y:S02]  /*50d0*/  ISETP.LT.OR P5, PT, R3.reuse, 0x9, !P2 ;  /* 0x000000090300780c */ /* 0x040fe400057a1670 */
[-C--:B------:R-:W-:Y:S01]  /*50e0*/  @!P3 IMAD R15, R28, R90.reuse, RZ ;  /* 0x0000005a1c0fb224 */ /* 0x080fe200078e02ff */
[----:B------:R-:W-:Y:S01]  /*50f0*/  @!P1 STG.E.U8 desc[UR38][R8.64+0x1], R27 ;  /* 0x0000011b08009986 */ /* 0x000fe2000c101126 */
[----:B------:R-:W-:Y:S02]  /*5100*/  ISETP.LT.OR P1, PT, R3, 0xa, !P2 ;  /* 0x0000000a0300780c */ /* 0x000fe40005721670 */
[----:B------:R-:W-:Y:S01]  /*5110*/  @!P4 IMAD R29, R29, R90, RZ ;  /* 0x0000005a1d1dc224 */ /* 0x000fe200078e02ff */
[----:B------:R-:W-:Y:S01]  /*5120*/  @!P3 STG.E.U8 desc[UR38][R6.64+0x8], R15 ;  /* 0x0000080f0600b986 */ /* 0x000fe2000c101126 */
[----:B------:R-:W-:-:S03]  /*5130*/  ISETP.LT.OR P3, PT, R3, 0x11, !P0 ;  /* 0x000000110300780c */ /* 0x000fc60004761670 */
[----:B------:R-:W-:Y:S01]  /*5140*/  @!P4 STG.E.U8 desc[UR38][R6.64+0x9], R29 ;  /* 0x0000091d0600c986 */ /* 0x000fe2000c101126 */
[----:B------:R-:W-:Y:S01]  /*5150*/  ISETP.LT.OR P4, PT, R3, 0x12, !P0 ;  /* 0x000000120300780c */ /* 0x000fe20004781670 */
[----:B-1----:R-:W-:-:S04]  /*5160*/  @!P5 IMAD R5, R30, R90, RZ ;  /* 0x0000005a1e05d224 */ /* 0x002fc800078e02ff */
[-C--:B------:R-:W-:Y:S01]  /*5170*/  @!P1 IMAD R31, R31, R90.reuse, RZ ;  /* 0x0000005a1f1f9224 */ /* 0x080fe200078e02ff */
[----:B------:R1:W-:Y:S01]  /*5180*/  @!P5 STG.E.U8 desc[UR38][R8.64+0x8], R5 ;  /* 0x000008050800d986 */ /* 0x0003e2000c101126 */
[C---:B------:R-:W-:Y:S02]  /*5190*/  ISETP.LT.OR P5, PT, R3.reuse, 0x11, !P2 ;  /* 0x000000110300780c */ /* 0x040fe400057a1670 */
[-C--:B0-----:R-:W-:Y:S01]  /*51a0*/  @!P3 IMAD R11, R32, R90.reuse, RZ ;  /* 0x0000005a200bb224 */ /* 0x081fe200078e02ff */
        /* <DEDUP_REMOVED lines=11> */
[-C--:B------:R-:W-:Y:S01]  /*5260*/  @!P3 IMAD R13, R36, R90.reuse, RZ ;  /* 0x0000005a240db224 */ /* 0x080fe200078e02ff */
        /* <DEDUP_REMOVED lines=32> */
[----:B------:R-:W-:-:S04]  /*5470*/  @!P1 IMAD R11, R46, R90, RZ ;  /* 0x0000005a2e0b9224 */ /* 0x000fc800078e02ff */
[-C--:B------:R-:W-:Y:S01]  /*5480*/  @!P3 IMAD R47, R47, R90.reuse, RZ ;  /* 0x0000005a2f2fb224 */ /* 0x080fe200078e02ff */
[----:B------:R1:W-:Y:S01]  /*5490*/  @!P1 STG.E.U8 desc[UR38][R8.64+0x28], R11 ;  /* 0x0000280b08009986 */ /* 0x0003e2000c101126 */
[----:B------:R-:W-:Y:S02]  /*54a0*/  ISETP.LT.OR P1, PT, R3, 0x31, !P2 ;  /* 0x000000310300780c */ /* 0x000fe40005721670 */
[----:B------:R-:W-:Y:S01]  /*54b0*/  @!P4 IMAD R49, R49, R90, RZ ;  /* 0x0000005a3131c224 */ /* 0x000fe200078e02ff */
[----:B------:R2:W-:Y:S01]  /*54c0*/  @!P3 STG.E.U8 desc[UR38][R8.64+0x29], R47 ;  /* 0x0000292f0800b986 */ /* 0x0005e2000c101126 */
[C---:B------:R-:W-:Y:S02]  /*54d0*/  ISETP.LT.OR P3, PT, R3.reuse, 0x39, !P0 ;  /* 0x000000390300780c */ /* 0x040fe40004761670 */
[C---:B------:R-:W-:Y:S01]  /*54e0*/  ISETP.LT.OR P0, PT, R3.reuse, 0x3a, !P0 ;  /* 0x0000003a0300780c */ /* 0x040fe20004701670 */
[----:B------:R2:W-:Y:S01]  /*54f0*/  @!P4 STG.E.U8 desc[UR38][R6.64+0x31], R49 ;  /* 0x000031310600c986 */ /* 0x0005e2000c101126 */
[----:B------:R-:W-:-:S03]  /*5500*/  ISETP.LT.OR P4, PT, R3, 0x32, !P2 ;  /* 0x000000320300780c */ /* 0x000fc60005781670 */
[----:B------:R2:W-:Y:S01]  /*5510*/  @!P5 STG.E.U8 desc[UR38][R6.64+0x30], R13 ;  /* 0x0000300d0600d986 */ /* 0x0005e2000c101126 */
[C---:B------:R-:W-:Y:S02]  /*5520*/  ISETP.LT.OR P5, PT, R3.reuse, 0x39, !P2 ;  /* 0x000000390300780c */ /* 0x040fe400057a1670 */
[----:B------:R-:W-:Y:S01]  /*5530*/  ISETP.LT.OR P2, PT, R3, 0x3a, !P2 ;  /* 0x0000003a0300780c */ /* 0x000fe20005741670 */
[-C--:B------:R-:W-:Y:S02]  /*5540*/  @!P1 IMAD R3, R50, R90.reuse, RZ ;  /* 0x0000005a32039224 */ /* 0x080fe400078e02ff */
[-C--:B0-----:R-:W-:Y:S02]  /*5550*/  @!P3 IMAD R5, R52, R90.reuse, RZ ;  /* 0x0000005a3405b224 */ /* 0x081fe400078e02ff */
[-C--:B------:R-:W-:Y:S01]  /*5560*/  @!P0 IMAD R53, R53, R90.reuse, RZ ;  /* 0x0000005a35358224 */ /* 0x080fe200078e02ff */
[----:B------:R2:W-:Y:S01]  /*5570*/  @!P1 STG.E.U8 desc[UR38][R8.64+0x30], R3 ;  /* 0x0000300308009986 */ /* 0x0005e2000c101126 */
[----:B------:R-:W-:-:S04]  /*5580*/  @!P4 IMAD R51, R51, R90, RZ ;  /* 0x0000005a3333c224 */ /* 0x000fc800078e02ff */
[-C--:B-1----:R-:W-:Y:S01]  /*5590*/  @!P5 IMAD R11, R54, R90.reuse, RZ ;  /* 0x0000005a360bd224 */ /* 0x082fe200078e02ff */
[----:B------:R2:W-:Y:S01]  /*55a0*/  @!P4 STG.E.U8 desc[UR38][R8.64+0x31], R51 ;  /* 0x000031330800c986 */ /* 0x0005e2000c101126 */
[----:B------:R-:W-:-:S03]  /*55b0*/  @!P2 IMAD R55, R55, R90, RZ ;  /* 0x0000005a3737a224 */ /* 0x000fc600078e02ff */
[----:B------:R2:W-:Y:S04]  /*55c0*/  @!P3 STG.E.U8 desc[UR38][R6.64+0x38], R5 ;  /* 0x000038050600b986 */ /* 0x0005e8000c101126 */
[----:B------:R2:W-:Y:S04]  /*55d0*/  @!P0 STG.E.U8 desc[UR38][R6.64+0x39], R53 ;  /* 0x0000393506008986 */ /* 0x0005e8000c101126 */
[----:B------:R2:W-:Y:S04]  /*55e0*/  @!P5 STG.E.U8 desc[UR38][R8.64+0x38], R11 ;  /* 0x0000380b0800d986 */ /* 0x0005e8000c101126 */
[----:B------:R2:W-:Y:S02]  /*55f0*/  @!P2 STG.E.U8 desc[UR38][R8.64+0x39], R55 ;  /* 0x000039370800a986 */ /* 0x0005e4000c101126 */
.L_x_163:
[----:B------:R-:W-:Y:S05]  /*5600*/  BSYNC B0 ;  /* 0x0000000000007941 */ /* 0x000fea0003800000 */
.L_x_33:
[----:B------:R-:W-:Y:S01]  /*5610*/  IADD3 R16, P0, R16, UR36, RZ ;  /* 0x0000002410107c10 */ /* 0x000fe2000ff1e0ff */
[----:B------:R-:W-:Y:S01]  /*5620*/  ULDC.64 UR4, c[0x0][0x650] ;  /* 0x0001940000047ab9 */ /* 0x000fe20000000a00 */
[----:B--2---:R-:W-:Y:S01]  /*5630*/  PRMT R3, RZ, 0x7610, R3 ;  /* 0x00007610ff037816 */ /* 0x004fe20000000003 */
[----:B------:R-:W-:Y:S01]  /*5640*/  IMAD.MOV.U32 R100, RZ, RZ, -0x1 ;  /* 0xffffffffff647424 */ /* 0x000fe200078e00ff */
[----:B------:R-:W-:Y:S01]  /*5650*/  IADD3.X R17, R17, UR42, RZ, P0, !PT ;  /* 0x0000002a11117c10 */ /* 0x000fe200087fe4ff */
[----:B0-----:R-:W-:Y:S01]  /*5660*/  IMAD.MOV.U32 R23, RZ, RZ, -0x1 ;  /* 0xffffffffff177424 */ /* 0x001fe200078e00ff */
[----:B------:R-:W-:-:S04]  /*5670*/  ISETP.GE.U32.AND P0, PT, R16, UR4, PT ;  /* 0x0000000410007c0c */ /* 0x000fc8000bf06070 */
[----:B------:R-:W-:-:S13]  /*5680*/  ISETP.GE.U32.AND.EX P0, PT, R17, UR5, PT, P0 ;  /* 0x0000000511007c0c */ /* 0x000fda000bf06100 */
[----:B------:R-:W-:Y:S05]  /*5690*/  @P0 BRA `(.L_x_164) ;  /* 0x0000000400500947 */ /* 0x000fea0003800000 */
[----:B------:R-:W0:Y:S01]  /*56a0*/  LDC.64 R10, c[0x0][0x628] ;  /* 0x00018a00ff0a7b82 */ /* 0x000e220000000a00 */
[----:B------:R-:W2:Y:S01]  /*56b0*/  S2R R12, SR_CTAID.X ;  /* 0x00000000000c7919 */ /* 0x000ea20000002500 */
[----:B----4-:R-:W-:Y:S02]  /*56c0*/  IMAD.MOV.U32 R8, RZ, RZ, R16 ;  /* 0x000000ffff087224 */ /* 0x010fe400078e0010 */
[----:B------:R-:W-:Y:S01]  /*56d0*/  IMAD.MOV.U32 R9, RZ, RZ, R17 ;  /* 0x000000ffff097224 */ /* 0x000fe200078e0011 */
[----:B------:R-:W4:Y:S03]  /*56e0*/  S2R R20, SR_CTAID.Y ;  /* 0x0000000000147919 */ /* 0x000f260000002600 */
[----:B------:R-:W1:Y:S08]  /*56f0*/  LDC R0, c[0x0][0x630] ;  /* 0x00018c00ff007b82 */ /* 0x000e700000000800 */
[----:B------:R-:W1:Y:S01]  /*5700*/  LDC.64 R14, c[0x0][0x620] ;  /* 0x00018800ff0e7b82 */ /* 0x000e620000000a00 */
[----:B0-----:R-:W-:-:S04]  /*5710*/  ISETP.NE.U32.AND P0, PT, R10, RZ, PT ;  /* 0x000000ff0a00720c */ /* 0x001fc80003f05070 */
[----:B------:R-:W-:-:S13]  /*5720*/  ISETP.NE.AND.EX P0, PT, R11, RZ, PT, P0 ;  /* 0x000000ff0b00720c */ /* 0x000fda0003f05300 */
[----:B-12-4-:R-:W-:Y:S05]  /*5730*/  @!P0 BRA `(.L_x_165) ;  /* 0x0000000000288947 */ /* 0x016fea0003800000 */
[----:B------:R-:W0:Y:S02]  /*5740*/  LDC R3, c[0x0][0x634] ;  /* 0x00018d00ff037b82 */ /* 0x000e240000000800 */
[----:B0-----:R-:W-:-:S05]  /*5750*/  IADD3 R3, P0, R16, R3, RZ ;  /* 0x0000000310037210 */ /* 0x001fca0007f1e0ff */
[----:B------:R-:W-:-:S04]  /*5760*/  IMAD.X R13, RZ, RZ, R17, P0 ;  /* 0x000000ffff0d7224 */ /* 0x000fc800000e0611 */
[----:B------:R-:W-:-:S04]  /*5770*/  IMAD.WIDE.U32 R4, R13, R10, RZ ;  /* 0x0000000a0d047225 */ /* 0x000fc800078e00ff */
[----:B---3--:R-:W-:-:S04]  /*5780*/  IMAD.WIDE.U32 R6, P0, R3, R11, R4 ;  /* 0x0000000b03067225 */ /* 0x008fc80007800004 */
[----:B------:R-:W-:-:S04]  /*5790*/  IMAD.WIDE.U32 R4, R3, R10, RZ ;  /* 0x0000000a03047225 */ /* 0x000fc800078e00ff */
[----:B------:R-:W-:Y:S01]  /*57a0*/  IMAD.X R9, RZ, RZ, RZ, P0 ;  /* 0x000000ffff097224 */ /* 0x000fe200000e06ff */
[----:B------:R-:W-:Y:S01]  /*57b0*/  IADD3 RZ, P0, R5, R6, RZ ;  /* 0x0000000605ff7210 */ /* 0x000fe20007f1e0ff */
[----:B------:R-:W-:-:S04]  /*57c0*/  IMAD.MOV.U32 R8, RZ, RZ, R7 ;  /* 0x000000ffff087224 */ /* 0x000fc800078e0007 */
[----:B------:R-:W-:-:S08]  /*57d0*/  IMAD.WIDE.U32.X R8, R13, R11, R8, P0 ;  /* 0x0000000b0d087225 */ /* 0x000fd000000e0408 */
.L_x_165:
[-CC-:B------:R-:W-:Y:S01]  /*57e0*/  SHF.R.U64 R23, R8, R0.reuse, R9.reuse ;  /* 0x0000000008177219 */ /* 0x180fe20000001209 */
[----:B------:R-:W0:Y:S01]  /*57f0*/  LDC.64 R26, c[0x0][0x640] ;  /* 0x00019000ff1a7b82 */ /* 0x000e220000000a00 */
[----:B------:R-:W-:Y:S01]  /*5800*/  SHF.R.U32.HI R0, RZ, R0, R9 ;  /* 0x00000000ff007219 */ /* 0x000fe20000011609 */
[----:B------:R-:W-:Y:S01]  /*5810*/  ULDC UR4, c[0x0][0x150] ;  /* 0x0000540000047ab9 */ /* 0x000fe20000000800 */
[----:B------:R-:W-:Y:S02]  /*5820*/  IADD3 R3, P0, RZ, -R23, RZ ;  /* 0x80000017ff037210 */ /* 0x000fe40007f1e0ff */
[----:B---3--:R-:W-:-:S03]  /*5830*/  I2FP.F32.U32 R7, R12 ;  /* 0x0000000c00077245 */ /* 0x008fc60000201000 */
[----:B------:R-:W1:Y:S01]  /*5840*/  LDC R6, c[0x0][0x618] ;  /* 0x00018600ff067b82 */ /* 0x000e620000000800 */
[----:B------:R-:W-:Y:S02]  /*5850*/  IMAD.X R5, RZ, RZ, ~R0, P0 ;  /* 0x000000ffff057224 */ /* 0x000fe400000e0e00 */
[----:B------:R-:W-:Y:S01]  /*5860*/  FMUL R7, R7, UR4 ;  /* 0x0000000407077c20 */ /* 0x000fe20008400000 */
[----:B------:R-:W-:Y:S01]  /*5870*/  ULDC UR4, c[0x0][0x154] ;  /* 0x0000550000047ab9 */ /* 0x000fe20000000800 */
[-C--:B------:R-:W-:Y:S02]  /*5880*/  IMAD R0, R5, R14.reuse, RZ ;  /* 0x0000000e05007224 */ /* 0x080fe400078e02ff */
[C---:B------:R-:W-:Y:S01]  /*5890*/  IMAD.WIDE.U32 R4, R3.reuse, R14, R16 ;  /* 0x0000000e03047225 */ /* 0x040fe200078e0010 */
[----:B------:R-:W2:Y:S01]  /*58a0*/  LDC R8, c[0x0][0x608] ;  /* 0x00018200ff087b82 */ /* 0x000ea20000000800 */
[----:B------:R-:W3:Y:S02]  /*58b0*/  F2I.U32.TRUNC.NTZ R7, R7 ;  /* 0x0000000700077305 */ /* 0x000ee4000020f000 */
[----:B------:R-:W-:Y:S01]  /*58c0*/  IMAD R3, R3, R15, R0 ;  /* 0x0000000f03037224 */ /* 0x000fe200078e0200 */
[----:B------:R-:W-:-:S03]  /*58d0*/  I2FP.F32.U32 R0, R20 ;  /* 0x0000001400007245 */ /* 0x000fc60000201000 */
[----:B------:R-:W-:Y:S01]  /*58e0*/  IMAD.IADD R3, R5, 0x1, R3 ;  /* 0x0000000105037824 */ /* 0x000fe200078e0203 */
[----:B------:R-:W4:Y:S01]  /*58f0*/  LDC R11, c[0x0][0x658] ;  /* 0x00019600ff0b7b82 */ /* 0x000f220000000800 */
[----:B0-----:R-:W-:-:S04]  /*5900*/  ISETP.NE.U32.AND P0, PT, R26, RZ, PT ;  /* 0x000000ff1a00720c */ /* 0x001fc80003f05070 */
[----:B------:R-:W-:-:S03]  /*5910*/  ISETP.NE.AND.EX P0, PT, R27, RZ, PT, P0 ;  /* 0x000000ff1b00720c */ /* 0x000fc60003f05300 */
[----:B------:R-:W0:Y:S01]  /*5920*/  LDC R9, c[0x0][0x144] ;  /* 0x00005100ff097b82 */ /* 0x000e220000000800 */
[-C--:B-1----:R-:W-:Y:S01]  /*5930*/  SHF.R.U64 R10, R4, R6.reuse, R3 ;  /* 0x00000006040a7219 */ /* 0x082fe20000001203 */
[----:B---3--:R-:W-:Y:S01]  /*5940*/  IMAD.MOV R7, RZ, RZ, -R7 ;  /* 0x000000ffff077224 */ /* 0x008fe200078e0a07 */
[----:B------:R-:W-:Y:S01]  /*5950*/  SHF.R.U32.HI R3, RZ, R6, R3 ;  /* 0x00000006ff037219 */ /* 0x000fe20000011603 */
[----:B------:R-:W-:-:S04]  /*5960*/  FMUL R6, R0, UR4 ;  /* 0x0000000400067c20 */ /* 0x000fc80008400000 */
[----:B------:R-:W1:Y:S01]  /*5970*/  LDC R21, c[0x0][0x148] ;  /* 0x00005200ff157b82 */ /* 0x000e620000000800 */
[----:B------:R3:W0:Y:S01]  /*5980*/  F2I.U32.TRUNC.NTZ R14, R6 ;  /* 0x00000006000e7305 */ /* 0x000622000020f000 */
[-CC-:B--2---:R-:W-:Y:S02]  /*5990*/  SHF.R.U64 R13, R10, R8.reuse, R3.reuse ;  /* 0x000000080a0d7219 */ /* 0x184fe40000001203 */
[----:B------:R-:W-:-:S04]  /*59a0*/  SHF.R.U32.HI R0, RZ, R8, R3 ;  /* 0x00000008ff007219 */ /* 0x000fc80000011603 */
[----:B------:R-:W2:Y:S01]  /*59b0*/  LDC R24, c[0x0][0x600] ;  /* 0x00018000ff187b82 */ /* 0x000ea20000000800 */
[-CC-:B----4-:R-:W-:Y:S02]  /*59c0*/  SHF.R.U64 R15, R13, R11.reuse, R0.reuse ;  /* 0x0000000b0d0f7219 */ /* 0x190fe40000001200 */
[----:B------:R-:W-:-:S03]  /*59d0*/  SHF.R.U32.HI R5, RZ, R11, R0 ;  /* 0x0000000bff057219 */ /* 0x000fc60000011600 */
[----:B------:R-:W-:Y:S02]  /*59e0*/  IMAD.MOV.U32 R4, RZ, RZ, R15 ;  /* 0x000000ffff047224 */ /* 0x000fe400078e000f */
[----:B------:R-:W4:Y:S01]  /*59f0*/  LDC R28, c[0x0][0x648] ;  /* 0x00019200ff1c7b82 */ /* 0x000f220000000800 */
[----:B0-----:R-:W-:-:S07]  /*5a00*/  IMAD R25, R9, R7, R12 ;  /* 0x0000000709197224 */ /* 0x001fce00078e020c */
[----:B------:R-:W0:Y:S08]  /*5a10*/  LDC R29, c[0x0][0x638] ;  /* 0x00018e00ff1d7b82 */ /* 0x000e300000000800 */
[----:B------:R-:W0:Y:S01]  /*5a20*/  LDC R30, c[0x0][0x610] ;  /* 0x00018400ff1e7b82 */ /* 0x000e220000000800 */
[----:B-123--:R-:W-:Y:S05]  /*5a30*/  @!P0 BRA `(.L_x_166) ;  /* 0x0000000000288947 */ /* 0x00efea0003800000 */
[----:B------:R-:W1:Y:S02]  /*5a40*/  LDC R0, c[0x0][0x64c] ;  /* 0x00019300ff007b82 */ /* 0x000e640000000800 */
[----:B-1----:R-:W-:-:S05]  /*5a50*/  IADD3 R3, P0, R15, R0, RZ ;  /* 0x000000000f037210 */ /* 0x002fca0007f1e0ff */
        /* <DEDUP_REMOVED lines=8> */
.L_x_166:
[----:B------:R-:W-:Y:S01]  /*5ae0*/  ISETP.NE.AND P0, PT, R2, 0x1, PT ;  /* 0x000000010200780c */ /* 0x000fe20003f05270 */
[----:B------:R-:W-:Y:S01]  /*5af0*/  IMAD.MOV R14, RZ, RZ, -R14 ;  /* 0x000000ffff0e7224 */ /* 0x000fe200078e0a0e */
[----:B----4-:R-:W-:Y:S01]  /*5b00*/  SHF.R.U64 R3, R4, R28, R5 ;  /* 0x0000001c04037219 */ /* 0x010fe20000001205 */
[----:B------:R-:W-:Y:S01]  /*5b10*/  VIADD R5, R24, 0xffffffff ;  /* 0xffffffff18057836 */ /* 0x000fe20000000000 */
[----:B------:R-:W-:-:S03]  /*5b20*/  LOP3.LUT R0, R13, R96, RZ, 0xc0, !PT ;  /* 0x000000600d007212 */ /* 0x000fc600078ec0ff */
[----:B------:R-:W-:Y:S01]  /*5b30*/  IMAD.MOV R4, RZ, RZ, -R3 ;  /* 0x000000ffff047224 */ /* 0x000fe200078e0a03 */
[----:B------:R-:W-:Y:S01]  /*5b40*/  LOP3.LUT R10, R10, R5, RZ, 0xc0, !PT ;  /* 0x000000050a0a7212 */ /* 0x000fe200078ec0ff */
[----:B------:R-:W-:Y:S02]  /*5b50*/  IMAD R0, R93, R3, R0 ;  /* 0x000000035d007224 */ /* 0x000fe400078e0200 */
[----:B0-----:R-:W-:Y:S02]  /*5b60*/  IMAD R3, R4, R29, R15 ;  /* 0x0000001d04037224 */ /* 0x001fe400078e020f */
[----:B------:R-:W-:Y:S02]  /*5b70*/  @P0 IMAD R25, R21, R14, R20 ;  /* 0x0000000e15190224 */ /* 0x000fe400078e0214 */
[----:B------:R-:W-:Y:S02]  /*5b80*/  IMAD R5, R3, R24, R10 ;  /* 0x0000001803057224 */ /* 0x000fe400078e020a */
[----:B------:R-:W-:-:S02]  /*5b90*/  IMAD R0, R0, R30, R25 ;  /* 0x0000001e00007224 */ /* 0x000fc400078e0219 */
[----:B------:R-:W-:-:S03]  /*5ba0*/  IMAD.MOV.U32 R4, RZ, RZ, 0x1 ;  /* 0x00000001ff047424 */ /* 0x000fc600078e00ff */
[----:B------:R-:W-:Y:S02]  /*5bb0*/  SEL R100, R5, R0, !P0 ;  /* 0x0000000005647207 */ /* 0x000fe40004000000 */
[----:B------:R-:W-:Y:S02]  /*5bc0*/  PRMT R3, R4, 0x7610, R3 ;  /* 0x0000761004037816 */ /* 0x000fe40000000003 */
[----:B------:R-:W-:-:S07]  /*5bd0*/  SEL R0, R0, R5, !P0 ;  /* 0x0000000500007207 */ /* 0x000fce0004000000 */
.L_x_164:
[----:B------:R-:W-:Y:S01]  /*5be0*/  LOP3.LUT P0, RZ, R3, 0xff, RZ, 0xc0, !PT ;  /* 0x000000ff03ff7812 */ /* 0x000fe2000780c0ff */
[----:B------:R-:W-:-:S12]  /*5bf0*/  IMAD.MOV.U32 R99, RZ, RZ, R0 ;  /* 0x000000ffff637224 */ /* 0x000fd800078e0000 */
[----:B------:R-:W-:Y:S05]  /*5c00*/  @P0 BRA `(.L_x_167) ;  /* 0xffffffb8004c0947 */ /* 0x000fea000383ffff */
[----:B------:R-:W-:Y:S05]  /*5c10*/  EXIT ;  /* 0x000000000000794d */ /* 0x000fea0003800000 */
.L_x_8:
        /* <DEDUP_REMOVED lines=26> */
.L_x_169:
[----:B------:R-:W0:Y:S01]  /*5dc0*/  LDC.64 R32, c[0x0][0x640] ;  /* 0x00019000ff207b82 */ /* 0x000e220000000a00 */
[-CC-:B------:R-:W-:Y:S01]  /*5dd0*/  SHF.R.U64 R22, R14, R8.reuse, R15.reuse ;  /* 0x000000080e167219 */ /* 0x180fe2000000120f */
[----:B------:R-:W-:Y:S01]  /*5de0*/  IMAD.MOV.U32 R25, RZ, RZ, 0x1 ;  /* 0x00000001ff197424 */ /* 0x000fe200078e00ff */
[----:B------:R-:W-:Y:S02]  /*5df0*/  SHF.R.U32.HI R7, RZ, R8, R15 ;  /* 0x00000008ff077219 */ /* 0x000fe4000001160f */
[----:B------:R-:W-:-:S03]  /*5e00*/  IADD3 R13, P0, RZ, -R22, RZ ;  /* 0x80000016ff0d7210 */ /* 0x000fc60007f1e0ff */
[----:B------:R-:W1:Y:S02]  /*5e10*/  LDC R12, c[0x0][0x618] ;  /* 0x00018600ff0c7b82 */ /* 0x000e640000000800 */
[----:B------:R-:W-:Y:S02]  /*5e20*/  IMAD.X R7, RZ, RZ, ~R7, P0 ;  /* 0x000000ffff077224 */ /* 0x000fe400000e0e07 */
[----:B------:R-:W-:-:S04]  /*5e30*/  IMAD.WIDE.U32 R10, R13, R26, R16 ;  /* 0x0000001a0d0a7225 */ /* 0x000fc800078e0010 */
[----:B------:R-:W2:Y:S01]  /*5e40*/  LDC R14, c[0x0][0x608] ;  /* 0x00018200ff0e7b82 */ /* 0x000ea20000000800 */
[----:B------:R-:W-:-:S04]  /*5e50*/  IMAD R8, R7, R26, RZ ;  /* 0x0000001a07087224 */ /* 0x000fc800078e02ff */
[----:B------:R-:W-:-:S03]  /*5e60*/  IMAD R7, R13, R27, R8 ;  /* 0x0000001b0d077224 */ /* 0x000fc600078e0208 */
[----:B------:R-:W3:Y:S01]  /*5e70*/  LDC R30, c[0x0][0x658] ;  /* 0x00019600ff1e7b82 */ /* 0x000ee20000000800 */
[----:B------:R-:W-:Y:S01]  /*5e80*/  IMAD.IADD R7, R11, 0x1, R7 ;  /* 0x000000010b077824 */ /* 0x000fe200078e0207 */
[----:B0-----:R-:W-:Y:S01]  /*5e90*/  ISETP.NE.U32.AND P0, PT, R32, RZ, PT ;  /* 0x000000ff2000720c */ /* 0x001fe20003f05070 */
[----:B------:R-:W-:-:S03]  /*5ea0*/  IMAD.MOV.U32 R11, RZ, RZ, -0x1 ;  /* 0xffffffffff0b7424 */ /* 0x000fc600078e00ff */
        /* <DEDUP_REMOVED lines=8> */
[-C--:B---3--:R-:W-:Y:S02]  /*5f30*/  SHF.L.U32 R10, R11, R30.reuse, RZ ;  /* 0x0000001e0b0a7219 */ /* 0x088fe400000006ff */
[--C-:B------:R-:W-:Y:S02]  /*5f40*/  SHF.R.U64 R28, R26, R30, R7.reuse ;  /* 0x0000001e1a1c7219 */ /* 0x100fe40000001207 */
[----:B------:R-:W-:Y:S02]  /*5f50*/  LOP3.LUT R27, RZ, R10, RZ, 0x33, !PT ;  /* 0x0000000aff1b7212 */ /* 0x000fe400078e33ff */
[----:B------:R-:W-:Y:S01]  /*5f60*/  SHF.R.U32.HI R11, RZ, R30, R7 ;  /* 0x0000001eff0b7219 */ /* 0x000fe20000011607 */
[----:B------:R-:W3:Y:S01]  /*5f70*/  LDC R29, c[0x0][0x610] ;  /* 0x00018400ff1d7b82 */ /* 0x000ee20000000800 */
[----:B------:R-:W-:Y:S01]  /*5f80*/  IMAD.MOV.U32 R10, RZ, RZ, R28 ;  /* 0x000000ffff0a7224 */ /* 0x000fe200078e001c */
[----:B------:R-:W-:Y:S06]  /*5f90*/  @!P0 BRA `(.L_x_170) ;  /* 0x0000000000288947 */ /* 0x000fec0003800000 */
        /* <DEDUP_REMOVED lines=10> */
.L_x_170:
[----:B------:R-:W-:Y:S02]  /*6040*/  ISETP.NE.AND P0, PT, R2, 0x1, PT ;  /* 0x000000010200780c */ /* 0x000fe40003f05270 */
[----:B-1----:R-:W-:Y:S01]  /*6050*/  SHF.R.U64 R8, R10, R8, R11 ;  /* 0x000000080a087219 */ /* 0x002fe2000000120b */
[----:B0-----:R-:W-:Y:S01]  /*6060*/  VIADD R11, R21, 0xffffffff ;  /* 0xffffffff150b7836 */ /* 0x001fe20000000000 */
[----:B------:R-:W-:Y:S02]  /*6070*/  SHF.L.U32 R25, R25, R30, RZ ;  /* 0x0000001e19197219 */ /* 0x000fe400000006ff */
[----:B------:R-:W-:Y:S01]  /*6080*/  LOP3.LUT R5, R26, R27, RZ, 0xc0, !PT ;  /* 0x0000001b1a057212 */ /* 0x000fe200078ec0ff */
[----:B------:R-:W-:-:S04]  /*6090*/  IMAD.MOV R7, RZ, RZ, -R8 ;  /* 0x000000ffff077224 */ /* 0x000fc800078e0a08 */
[----:B------:R-:W-:Y:S02]  /*60a0*/  IMAD R5, R25, R8, R5 ;  /* 0x0000000819057224 */ /* 0x000fe400078e0205 */
[----:B------:R-:W-:Y:S01]  /*60b0*/  @P0 IMAD R6, R9, R24, R4 ;  /* 0x0000001809060224 */ /* 0x000fe200078e0204 */
[----:B------:R-:W-:Y:S01]  /*60c0*/  LOP3.LUT R9, R20, R11, RZ, 0xc0, !PT ;  /* 0x0000000b14097212 */ /* 0x000fe200078ec0ff */
[----:B--2---:R-:W-:Y:S02]  /*60d0*/  IMAD R4, R7, R23, R28 ;  /* 0x0000001707047224 */ /* 0x004fe400078e021c */
[----:B---3--:R-:W-:Y:S02]  /*60e0*/  IMAD R6, R5, R29, R6 ;  /* 0x0000001d05067224 */ /* 0x008fe400078e0206 */
[----:B------:R-:W-:Y:S02]  /*60f0*/  IMAD R5, R4, R21, R9 ;  /* 0x0000001504057224 */ /* 0x000fe400078e0209 */
[----:B------:R-:W-:-:S02]  /*6100*/  IMAD.MOV.U32 R8, RZ, RZ, 0x1 ;  /* 0x00000001ff087424 */ /* 0x000fc400078e00ff */
[----:B------:R-:W-:Y:S01]  /*6110*/  IMAD.MOV.U32 R7, RZ, RZ, R22 ;  /* 0x000000ffff077224 */ /* 0x000fe200078e0016 */
[----:B------:R-:W-:Y:S02]  /*6120*/  SEL R21, R5, R6, !P0 ;  /* 0x0000000605157207 */ /* 0x000fe40004000000 */
[----:B------:R-:W-:-:S07]  /*6130*/  SEL R20, R6, R5, !P0 ;  /* 0x0000000506147207 */ /* 0x000fce0004000000 */
.L_x_168:
[----:B------:R-:W-:-:S08]  /*6140*/  NOP ;  /* 0x0000000000007918 */ /* 0x000fd00000000000 */
[----:B------:R-:W0:-:S00]  /*6150*/  USETMAXREG.DEALLOC.CTAPOOL 0x28 ;  /* 0x00000028000079c8 */ /* 0x000e0000080e0500 */
[----:B0-----:R-:W-:-:S13]  /*6160*/  ISETP.NE.AND P0, PT, R3, RZ, PT ;  /* 0x000000ff0300720c */ /* 0x001fda0003f05270 */
[----:B------:R-:W-:Y:S05]  /*6170*/  @P0 EXIT ;  /* 0x000000000000094d */ /* 0x000fea0003800000 */
[----:B------:R-:W-:Y:S01]  /*6180*/  LOP3.LUT P0, RZ, R8, 0xff, RZ, 0xc0, !PT ;  /* 0x000000ff08ff7812 */ /* 0x000fe2000780c0ff */
[----:B------:R-:W-:Y:S02]  /*6190*/  IMAD.MOV.U32 R3, RZ, RZ, 0x1 ;  /* 0x00000001ff037424 */ /* 0x000fe400078e00ff */
[----:B------:R-:W-:-:S10]  /*61a0*/  IMAD.MOV.U32 R8, RZ, RZ, RZ ;  /* 0x000000ffff087224 */ /* 0x000fd400078e00ff */
[----:B------:R-:W-:Y:S05]  /*61b0*/  @!P0 BRA `(.L_x_171) ;  /* 0x0000000c002c8947 */ /* 0x000fea0003800000 */
[----:B------:R-:W0:Y:S01]  /*61c0*/  LDC R3, c[0x0][0x28c] ;  /* 0x0000a300ff037b82 */ /* 0x000e220000000800 */
[----:B------:R-:W1:Y:S01]  /*61d0*/  S2R R12, SR_CgaCtaId ;  /* 0x00000000000c7919 */ /* 0x000e620000008800 */
[----:B------:R-:W-:Y:S01]  /*61e0*/  ULDC UR5, c[0x0][0x658] ;  /* 0x0001960000057ab9 */ /* 0x000fe20000000800 */
[----:B------:R-:W-:Y:S01]  /*61f0*/  UMOV UR6, 0xffffffff ;  /* 0xffffffff00067882 */ /* 0x000fe20000000000 */
[----:B------:R-:W-:Y:S01]  /*6200*/  BSSY B0, `(.L_x_171) ;  /* 0x00000c6000007945 */ /* 0x000fe20003800000 */
[----:B------:R-:W-:Y:S01]  /*6210*/  USHF.L.U32 UR6, UR6, UR5, URZ ;  /* 0x0000000506067299 */ /* 0x000fe2000800063f */
[----:B------:R-:W-:Y:S01]  /*6220*/  IMAD.MOV.U32 R10, RZ, RZ, 0x1 ;  /* 0x00000001ff0a7424 */ /* 0x000fe200078e00ff */
[----:B------:R-:W-:Y:S01]  /*6230*/  LOP3.LUT R9, R18, 0x2, RZ, 0xfc, !PT ;  /* 0x0000000212097812 */ /* 0x000fe200078efcff */
[----:B------:R-:W-:Y:S01]  /*6240*/  IMAD.MOV.U32 R8, RZ, RZ, RZ ;  /* 0x000000ffff087224 */ /* 0x000fe200078e00ff */
[----:B------:R-:W-:Y:S01]  /*6250*/  ULDC UR4, c[0x0][0x600] ;  /* 0x0001800000047ab9 */ /* 0x000fe20000000800 */
[----:B------:R-:W-:Y:S01]  /*6260*/  UMOV UR7, 0x1 ;  /* 0x0000000100077882 */ /* 0x000fe20000000000 */
[----:B------:R-:W-:-:S02]  /*6270*/  UIADD3 UR15, UR4, -0x1, URZ ;  /* 0xffffffff040f7890 */ /* 0x000fc4000fffe03f */
[----:B------:R-:W-:Y:S02]  /*6280*/  USHF.L.U32 UR17, UR7, UR5, URZ ;  /* 0x0000000507117299 */ /* 0x000fe4000800063f */
[----:B------:R-:W-:Y:S01]  /*6290*/  ULOP3.LUT UR16, URZ, UR6, URZ, 0x33, !UPT ;  /* 0x000000063f107292 */ /* 0x000fe2000f8e333f */
[----:B------:R-:W-:Y:S01]  /*62a0*/  ULDC.64 UR20, c[0x0][0x198] ;  /* 0x0000660000147ab9 */ /* 0x000fe20000000a00 */
[----:B0-----:R-:W-:-:S05]  /*62b0*/  VIADD R3, R3, 0x3f ;  /* 0x0000003f03037836 */ /* 0x001fca0000000000 */
[----:B------:R-:W-:-:S04]  /*62c0*/  SHF.R.S32.HI R4, RZ, 0x1f, R3 ;  /* 0x0000001fff047819 */ /* 0x000fc80000011403 */
[----:B------:R-:W-:Y:S01]  /*62d0*/  LEA.HI R11, R4, R3, RZ, 0x6 ;  /* 0x00000003040b7211 */ /* 0x000fe200078f30ff */
[C---:B-1----:R-:W-:Y:S02]  /*62e0*/  IMAD.SHL.U32 R4, R12.reuse, 0x800, RZ ;  /* 0x000008000c047824 */ /* 0x042fe400078e00ff */
[----:B------:R-:W-:Y:S01]  /*62f0*/  IMAD.SHL.U32 R12, R12, 0x20, RZ ;  /* 0x000000200c0c7824 */ /* 0x000fe200078e00ff */
[----:B------:R-:W-:Y:S01]  /*6300*/  SHF.R.S32.HI R11, RZ, 0x6, R11 ;  /* 0x00000006ff0b7819 */ /* 0x000fe2000001140b */
[----:B------:R-:W-:Y:S01]  /*6310*/  IMAD.MOV.U32 R3, RZ, RZ, 0x1 ;  /* 0x00000001ff037424 */ /* 0x000fe200078e00ff */
[----:B------:R-:W-:Y:S02]  /*6320*/  LOP3.LUT R4, R4, 0x800, RZ, 0xc0, !PT ;  /* 0x0000080004047812 */ /* 0x000fe400078ec0ff */
[----:B------:R-:W-:Y:S01]  /*6330*/  LOP3.LUT R12, R12, 0x20, RZ, 0xc0, !PT ;  /* 0x000000200c0c7812 */ /* 0x000fe200078ec0ff */
[----:B------:R-:W-:Y:S01]  /*6340*/  VIADD R19, R11, 0x1 ;  /* 0x000000010b137836 */ /* 0x000fe20000000000 */
[----:B------:R-:W-:-:S07]  /*6350*/  LOP3.LUT R13, R4, 0x2c180, RZ, 0xfc, !PT ;  /* 0x0002c180040d7812 */ /* 0x000fce00078efcff */
.L_x_182:
[----:B------:R-:W-:-:S03]  /*6360*/  UMOV UR4, 0xffffffff ;  /* 0xffffffff00047882 */ /* 0x000fc60000000000 */
[----:B------:R-:W-:Y:S05]  /*6370*/  BRA.DIV UR4, `(.L_x_172) ;  /* 0x0000001204a07947 */ /* 0x000fea000b800000 */
[----:B------:R-:W-:-:S13]  /*6380*/  ELECT P6, URZ, PT ;  /* 0x00000000003f782f */ /* 0x000fda00038c0000 */
.L_x_200:
[----:B------:R-:W0:Y:S01]  /*6390*/  LDC R4, c[0x0][0x28c] ;  /* 0x0000a300ff047b82 */ /* 0x000e220000000800 */
[----:B------:R-:W-:Y:S01]  /*63a0*/  BSSY B1, `(.L_x_173) ;  /* 0x0000038000017945 */ /* 0x000fe20003800000 */
[----:B0-----:R-:W-:-:S13]  /*63b0*/  ISETP.LT.OR P6, PT, R4, 0x1, !P6 ;  /* 0x000000010400780c */ /* 0x001fda00077c1670 */
[----:B------:R-:W-:Y:S05]  /*63c0*/  @P6 BRA `(.L_x_174) ;  /* 0x0000000000d46947 */ /* 0x000fea0003800000 */
[----:B------:R-:W-:Y:S02]  /*63d0*/  IMAD R21, R21, 0x40, R12 ;  /* 0x0000004015157824 */ /* 0x000fe400078e020c */
[----:B------:R-:W-:Y:S02]  /*63e0*/  IMAD.SHL.U32 R20, R20, 0x100, RZ ;  /* 0x0000010014147824 */ /* 0x000fe400078e00ff */
[----:B------:R-:W-:Y:S02]  /*63f0*/  IMAD.MOV.U32 R22, RZ, RZ, RZ ;  /* 0x000000ffff167224 */ /* 0x000fe400078e00ff */
[----:B------:R-:W-:Y:S02]  /*6400*/  IMAD.MOV.U32 R4, RZ, RZ, R19 ;  /* 0x000000ffff047224 */ /* 0x000fe400078e0013 */
[----:B------:R-:W-:Y:S02]  /*6410*/  IMAD.MOV.U32 R5, RZ, RZ, R3 ;  /* 0x000000ffff057224 */ /* 0x000fe400078e0003 */
[----:B------:R-:W-:-:S07]  /*6420*/  IMAD.MOV.U32 R6, RZ, RZ, R8 ;  /* 0x000000ffff067224 */ /* 0x000fce00078e0008 */
.L_x_177:
[----:B------:R-:W0:Y:S01]  /*6430*/  S2R R15, SR_CgaCtaId ;  /* 0x00000000000f7919 */ /* 0x000e220000008800 */
[----:B------:R-:W-:Y:S02]  /*6440*/  MOV R14, 0x400 ;  /* 0x00000400000e7802 */ /* 0x000fe40000000f00 */
[----:B------:R-:W-:Y:S02]  /*6450*/  ISETP.NE.AND P1, PT, R0, RZ, PT ;  /* 0x000000ff0000720c */ /* 0x000fe40003f25270 */
[----:B0-----:R-:W-:Y:S02]  /*6460*/  LEA R25, R15, R14, 0x18 ;  /* 0x0000000e0f197211 */ /* 0x001fe400078ec0ff */
[----:B------:R-:W-:-:S09]  /*6470*/  SHF.L.U32 R14, R5, 0x1f, RZ ;  /* 0x0000001f050e7819 */ /* 0x000fd200000006ff */
[----:B------:R-:W0:Y:S01]  /*6480*/  @!P1 LDC R15, c[0x0][0x500] ;  /* 0x00014000ff0f9b82 */ /* 0x000e220000000800 */
[----:B------:R-:W-:-:S04]  /*6490*/  IMAD R23, R6, 0x8, R25 ;  /* 0x0000000806177824 */ /* 0x000fc800078e0219 */
[----:B------:R-:W1:Y:S02]  /*64a0*/  SYNCS.PHASECHK.TRANS64.TRYWAIT P0, [R23+URZ+0x58], R14 ;  /* 0x0000580e170075a7 */ /* 0x000e64000800017f */
[----:B-1----:R-:W-:Y:S05]  /*64b0*/  @!P0 BRA `(.L_x_175) ;  /* 0x0000001000708947 */ /* 0x002fea0003800000 */
.L_x_201:
[----:B-1----:R-:W-:Y:S01]  /*64c0*/  PRMT R14, R9, 0x9910, RZ ;  /* 0x00009910090e7816 */ /* 0x002fe200000000ff */
[----:B0-----:R0:W-:Y:S03]  /*64d0*/  @!P1 SYNCS.ARRIVE.TRANS64 RZ, [R23+URZ], R15 ;  /* 0x0000000f17ff99a7 */ /* 0x0011e6000800003f */
[----:B------:R-:W-:-:S13]  /*64e0*/  ISETP.NE.AND P0, PT, R14, 0x2, PT ;  /* 0x000000020e00780c */ /* 0x000fda0003f05270 */
[----:B0-----:R-:W-:Y:S05]  /*64f0*/  @P0 BRA `(.L_x_176) ;  /* 0x0000000000040947 */ /* 0x001fea0003800000 */
[----:B------:R-:W-:Y:S01]  /*6500*/  BPT.TRAP 0x1 ;  /* 0x000000040000795c */ /* 0x000fe20000300000 */
.L_x_176:
[----:B------:R-:W-:Y:S01]  /*6510*/  R2UR UR13, R25 ;  /* 0x00000000190d72ca */ /* 0x000fe200000e0000 */
[C---:B------:R-:W-:Y:S01]  /*6520*/  IMAD R25, R6.reuse, 0x4000, R25 ;  /* 0x0000400006197824 */ /* 0x040fe200078e0219 */
[----:B------:R-:W-:Y:S01]  /*6530*/  R2UR UR9, R23 ;  /* 0x00000000170972ca */ /* 0x000fe200000e0000 */
[----:B------:R-:W-:Y:S01]  /*6540*/  IMAD R14, R6, 0x1000, R13 ;  /* 0x00001000060e7824 */ /* 0x000fe200078e020d */
[----:B------:R-:W-:Y:S01]  /*6550*/  UIADD3 UR4, UP0, UR20, 0xf0, URZ ;  /* 0x000000f014047890 */ /* 0x000fe2000ff1e03f */
[----:B------:R-:W-:Y:S01]  /*6560*/  VIADD R4, R4, 0xffffffff ;  /* 0xffffffff04047836 */ /* 0x000fe20000000000 */
[----:B------:R-:W-:Y:S01]  /*6570*/  R2UR UR5, R25 ;  /* 0x00000000190572ca */ /* 0x000fe200000e0000 */
[----:B------:R-:W-:Y:S01]  /*6580*/  UIADD3 UR22, UP1, UR20, 0x1f0, URZ ;  /* 0x000001f014167890 */ /* 0x000fe2000ff3e03f */
[----:B------:R-:W-:Y:S01]  /*6590*/  R2UR UR8, R14 ;  /* 0x000000000e0872ca */ /* 0x000fe200000e0000 */
[----:B------:R-:W-:Y:S01]  /*65a0*/  VIADD R6, R6, 0x1 ;  /* 0x0000000106067836 */ /* 0x000fe20000000000 */
[----:B------:R-:W-:Y:S01]  /*65b0*/  R2UR UR11, R20 ;  /* 0x00000000140b72ca */ /* 0x000fe200000e0000 */
[----:B------:R-:W-:Y:S01]  /*65c0*/  UIADD3.X UR23, URZ, UR21, URZ, UP1, !UPT ;  /* 0x000000153f177290 */ /* 0x000fe20008ffe43f */
[----:B------:R-:W-:Y:S01]  /*65d0*/  R2UR UR10, R22 ;  /* 0x00000000160a72ca */ /* 0x000fe200000e0000 */
[----:B------:R-:W-:Y:S01]  /*65e0*/  UMOV UR6, 0x0 ;  /* 0x0000000000067882 */ /* 0x000fe20000000000 */
[----:B------:R-:W-:Y:S01]  /*65f0*/  R2UR UR12, R7 ;  /* 0x00000000070c72ca */ /* 0x000fe200000e0000 */
[----:B------:R-:W-:Y:S01]  /*6600*/  UMOV UR7, 0x10000000 ;  /* 0x1000000000077882 */ /* 0x000fe20000000000 */
[----:B------:R-:W-:Y:S01]  /*6610*/  R2UR UR18, R21 ;  /* 0x00000000151272ca */ /* 0x000fe200000e0000 */
[----:B------:R-:W-:Y:S01]  /*6620*/  UMOV UR19, 0x30000 ;  /* 0x0003000000137882 */ /* 0x000fe20000000000 */
[----:B------:R-:W-:Y:S01]  /*6630*/  ISETP.GT.AND P1, PT, R4, 0x1, PT ;  /* 0x000000010400780c */ /* 0x000fe20003f24270 */
[----:B------:R-:W-:Y:S01]  /*6640*/  UIADD3 UR14, UR5, 0x180, URZ ;  /* 0x00000180050e7890 */ /* 0x000fe2000fffe03f */
[----:B------:R-:W-:Y:S01]  /*6650*/  ISETP.NE.AND P0, PT, R6, 0xb, PT ;  /* 0x0000000b0600780c */ /* 0x000fe20003f05270 */
[----:B------:R-:W-:Y:S01]  /*6660*/  UIADD3.X UR5, URZ, UR21, URZ, UP0, !UPT ;  /* 0x000000153f057290 */ /* 0x000fe200087fe43f */
[----:B------:R-:W-:Y:S01]  /*6670*/  VIADD R22, R22, 0x40 ;  /* 0x0000004016167836 */ /* 0x000fe20000000000 */
[----:B------:R-:W-:Y:S01]  /*6680*/  UIADD3 UR13, UR13, UR8, URZ ;  /* 0x000000080d0d7290 */ /* 0x000fe2000fffe03f */
[----:B------:R-:W-:-:S02]  /*6690*/  SEL R14, RZ, 0x1, P0 ;  /* 0x00000001ff0e7807 */ /* 0x000fc40000000000 */
[----:B------:R-:W-:Y:S01]  /*66a0*/  UMOV UR8, UR14 ;  /* 0x0000000e00087c82 */ /* 0x000fe20008000000 */
[----:B------:R-:W-:Y:S02]  /*66b0*/  SEL R6, R6, RZ, P0 ;  /* 0x000000ff06067207 */ /* 0x000fe40000000000 */
[----:B------:R-:W-:Y:S01]  /*66c0*/  LOP3.LUT R5, R5, R14, RZ, 0x3c, !PT ;  /* 0x0000000e05057212 */ /* 0x000fe200078e3cff */
[----:B------:R0:W-:Y:S02]  /*66d0*/  UTMALDG.3D [UR8], [UR4], desc[UR6] ;  /* 0x00000608040075b4 */ /* 0x0001e40008011000 */
[----:B0-----:R-:W-:Y:S01]  /*66e0*/  UMOV UR11, UR18 ;  /* 0x00000012000b7c82 */ /* 0x001fe20008000000 */
[----:B------:R-:W-:Y:S02]  /*66f0*/  UMOV UR8, UR13 ;  /* 0x0000000d00087c82 */ /* 0x000fe40008000000 */
[----:B------:R0:W-:Y:S02]  /*6700*/  UTMALDG.3D.MULTICAST [UR8], [UR22], UR19, desc[UR6] ;  /* 0x00000608160073b4 */ /* 0x0001e40008011813 */
[----:B0-----:R-:W-:Y:S05]  /*6710*/  @P1 BRA `(.L_x_177) ;  /* 0xfffffffc00441947 */ /* 0x001fea000383ffff */
.L_x_174:
[----:B------:R-:W-:Y:S05]  /*6720*/  BSYNC B1 ;  /* 0x0000000000017941 */ /* 0x000fea0003800000 */
.L_x_173:
[----:B------:R-:W-:Y:S01]  /*6730*/  LOP3.LUT P1, RZ, R10, 0xff, RZ, 0xc0, !PT ;  /* 0x000000ff0aff7812 */ /* 0x000fe2000782c0ff */
[C---:B------:R-:W-:Y:S01]  /*6740*/  IMAD.IADD R7, R11.reuse, 0x1, R8 ;  /* 0x000000010b077824 */ /* 0x040fe200078e0208 */
[----:B------:R-:W-:Y:S01]  /*6750*/  ULDC.64 UR4, c[0x0][0x650] ;  /* 0x0001940000047ab9 */ /* 0x000fe20000000a00 */
[----:B------:R-:W-:Y:S01]  /*6760*/  ISETP.GE.U32.AND P2, PT, R11, 0xb, PT ;  /* 0x0000000b0b00780c */ /* 0x000fe20003f46070 */
[----:B------:R-:W-:Y:S01]  /*6770*/  BSSY B1, `(.L_x_178) ;  /* 0x000006c000017945 */ /* 0x000fe20003800000 */
[----:B------:R-:W-:Y:S01]  /*6780*/  IMAD.MOV.U32 R20, RZ, RZ, -0x1 ;  /* 0xffffffffff147424 */ /* 0x000fe200078e00ff */
[----:B------:R-:W-:Y:S01]  /*6790*/  ISETP.GT.U32.AND P0, PT, R7, 0xa, PT ;  /* 0x0000000a0700780c */ /* 0x000fe20003f04070 */
[----:B------:R-:W-:Y:S01]  /*67a0*/  IMAD.MOV.U32 R21, RZ, RZ, -0x1 ;  /* 0xffffffffff157424 */ /* 0x000fe200078e00ff */
[----:B------:R-:W-:Y:S02]  /*67b0*/  PRMT R10, RZ, 0x7610, R10 ;  /* 0x00007610ff0a7816 */ /* 0x000fe4000000000a */
[----:B------:R-:W-:-:S03]  /*67c0*/  ISETP.LT.U32.AND P0, PT, R11, 0xb, P0 ;  /* 0x0000000b0b00780c */ /* 0x000fc60000701070 */
[----:B------:R-:W0:Y:S01]  /*67d0*/  @P1 S2R R5, SR_CgaCtaId ;  /* 0x0000000000051919 */ /* 0x000e220000008800 */
[----:B------:R-:W-:-:S04]  /*67e0*/  @P1 MOV R4, 0x400 ;  /* 0x0000040000041802 */ /* 0x000fc80000000f00 */
[----:B0-----:R-:W-:Y:S01]  /*67f0*/  @P1 LEA R6, R5, R4, 0x18 ;  /* 0x0000000405061211 */ /* 0x001fe200078ec0ff */
[----:B------:R-:W-:Y:S01]  /*6800*/  IMAD.WIDE.U32 R4, R7, -0x45d1745d, RZ ;  /* 0xba2e8ba307047825 */ /* 0x000fe200078e00ff */
[----:B------:R-:W-:Y:S02]  /*6810*/  SEL R4, RZ, 0x1, !P0 ;  /* 0x00000001ff047807 */ /* 0x000fe40004000000 */
[----:B------:R0:W-:Y:S01]  /*6820*/  @P1 SYNCS.ARRIVE.TRANS64.A1T0 RZ, [R6+URZ+0xc8], RZ ;  /* 0x0000c8ff06ff19a7 */ /* 0x0001e2000810003f */
[----:B------:R-:W-:Y:S02]  /*6830*/  IADD3 R16, P1, R16, UR36, RZ ;  /* 0x0000002410107c10 */ /* 0x000fe4000ff3e0ff */
[----:B------:R-:W-:Y:S02]  /*6840*/  LOP3.LUT R3, R3, R4, RZ, 0x3c, !PT ;  /* 0x0000000403037212 */ /* 0x000fe400078e3cff */
[----:B------:R-:W-:Y:S02]  /*6850*/  IADD3.X R17, R17, UR42, RZ, P1, !PT ;  /* 0x0000002a11117c10 */ /* 0x000fe40008ffe4ff */
[----:B------:R-:W-:-:S02]  /*6860*/  ISETP.GE.U32.AND P0, PT, R16, UR4, PT ;  /* 0x0000000410007c0c */ /* 0x000fc4000bf06070 */
[----:B0-----:R-:W-:Y:S02]  /*6870*/  SHF.R.U32.HI R6, RZ, 0x3, R5 ;  /* 0x00000003ff067819 */ /* 0x001fe40000011605 */
[----:B------:R-:W-:Y:S02]  /*6880*/  ISETP.GE.U32.AND.EX P0, PT, R17, UR5, PT, P0 ;  /* 0x0000000511007c0c */ /* 0x000fe4000bf06100 */
[----:B------:R-:W-:Y:S01]  /*6890*/  @P2 LOP3.LUT R3, R3, 0x1, R6, 0x78, !PT ;  /* 0x0000000103032812 */ /* 0x000fe200078e7806 */
[----:B------:R-:W-:Y:S01]  /*68a0*/  IMAD R8, R6, -0xb, R7 ;  /* 0xfffffff506087824 */ /* 0x000fe200078e0207 */
[----:B------:R-:W-:Y:S01]  /*68b0*/  PRMT R4, RZ, 0x7610, R4 ;  /* 0x00007610ff047816 */ /* 0x000fe20000000004 */
[----:B------:R-:W-:-:S08]  /*68c0*/  IMAD.MOV.U32 R7, RZ, RZ, -0x1 ;  /* 0xffffffffff077424 */ /* 0x000fd000078e00ff */
[----:B------:R-:W-:Y:S05]  /*68d0*/  @P0 BRA `(.L_x_179) ;  /* 0x0000000400540947 */ /* 0x000fea0003800000 */
[----:B------:R-:W0:Y:S01]  /*68e0*/  S2R R15, SR_CTAID.X ;  /* 0x00000000000f7919 */ /* 0x000e220000002500 */
[----:B------:R-:W-:Y:S01]  /*68f0*/  ULDC.64 UR4, c[0x0][0x628] ;  /* 0x00018a0000047ab9 */ /* 0x000fe20000000a00 */
[----:B------:R-:W-:Y:S01]  /*6900*/  ULDC UR7, c[0x0][0x630] ;  /* 0x00018c0000077ab9 */ /* 0x000fe20000000800 */
[----:B------:R-:W-:Y:S01]  /*6910*/  ISETP.NE.U32.AND P0, PT, RZ, UR4, PT ;  /* 0x00000004ff007c0c */ /* 0x000fe2000bf05070 */
[----:B------:R-:W1:Y:S01]  /*6920*/  S2R R20, SR_CTAID.Y ;  /* 0x0000000000147919 */ /* 0x000e620000002600 */
[----:B------:R-:W-:Y:S01]  /*6930*/  ULDC UR8, c[0x0][0x150] ;  /* 0x0000540000087ab9 */ /* 0x000fe20000000800 */
[----:B------:R-:W-:Y:S01]  /*6940*/  IMAD.MOV.U32 R4, RZ, RZ, R16 ;  /* 0x000000ffff047224 */ /* 0x000fe200078e0010 */
[----:B------:R-:W-:Y:S01]  /*6950*/  ISETP.NE.AND.EX P0, PT, RZ, UR5, PT, P0 ;  /* 0x00000005ff007c0c */ /* 0x000fe2000bf05300 */
[----:B------:R-:W-:Y:S01]  /*6960*/  IMAD.MOV.U32 R5, RZ, RZ, R17 ;  /* 0x000000ffff057224 */ /* 0x000fe200078e0011 */
[----:B0-----:R-:W-:-:S11]  /*6970*/  I2FP.F32.U32 R22, R15 ;  /* 0x0000000f00167245 */ /* 0x001fd60000201000 */
[----:B------:R-:W-:Y:S05]  /*6980*/  @!P0 BRA `(.L_x_180) ;  /* 0x0000000000288947 */ /* 0x000fea0003800000 */
[----:B------:R-:W-:Y:S02]  /*6990*/  ULDC UR6, c[0x0][0x634] ;  /* 0x00018d0000067ab9 */ /* 0x000fe40000000800 */
[----:B------:R-:W-:-:S05]  /*69a0*/  IADD3 R5, P0, R16, UR6, RZ ;  /* 0x0000000610057c10 */ /* 0x000fca000ff1e0ff */
[----:B------:R-:W-:-:S04]  /*69b0*/  IMAD.X R21, RZ, RZ, R17, P0 ;  /* 0x000000ffff157224 */ /* 0x000fc800000e0611 */
[----:B------:R-:W-:-:S04]  /*69c0*/  IMAD.WIDE.U32 R6, R21, UR4, RZ ;  /* 0x0000000415067c25 */ /* 0x000fc8000f8e00ff */
[----:B------:R-:W-:-:S04]  /*69d0*/  IMAD.WIDE.U32 R6, P0, R5, UR5, R6 ;  /* 0x0000000505067c25 */ /* 0x000fc8000f800006 */
[----:B------:R-:W-:-:S04]  /*69e0*/  IMAD.WIDE.U32 R4, R5, UR4, RZ ;  /* 0x0000000405047c25 */ /* 0x000fc8000f8e00ff */
[----:B------:R-:W-:Y:S01]  /*69f0*/  IMAD.MOV.U32 R4, RZ, RZ, R7 ;  /* 0x000000ffff047224 */ /* 0x000fe200078e0007 */
[----:B------:R-:W-:Y:S01]  /*6a00*/  IADD3 RZ, P1, R5, R6, RZ ;  /* 0x0000000605ff7210 */ /* 0x000fe20007f3e0ff */
[----:B------:R-:W-:-:S04]  /*6a10*/  IMAD.X R5, RZ, RZ, RZ, P0 ;  /* 0x000000ffff057224 */ /* 0x000fc800000e06ff */
[----:B------:R-:W-:-:S08]  /*6a20*/  IMAD.WIDE.U32.X R4, R21, UR5, R4, P1 ;  /* 0x0000000515047c25 */ /* 0x000fd000088e0404 */
.L_x_180:
[--C-:B------:R-:W-:Y:S01]  /*6a30*/  SHF.R.U64 R14, R4, UR7, R5.reuse ;  /* 0x00000007040e7c19 */ /* 0x100fe20008001205 */
[----:B------:R-:W-:Y:S01]  /*6a40*/  FMUL R22, R22, UR8 ;  /* 0x0000000816167c20 */ /* 0x000fe20008400000 */
[----:B------:R-:W-:Y:S01]  /*6a50*/  SHF.R.U32.HI R4, RZ, UR7, R5 ;  /* 0x00000007ff047c19 */ /* 0x000fe20008011605 */
[----:B------:R-:W0:Y:S01]  /*6a60*/  LDC R6, c[0x0][0x144] ;  /* 0x00005100ff067b82 */ /* 0x000e220000000800 */
[----:B------:R-:W-:Y:S01]  /*6a70*/  IADD3 R5, P0, RZ, -R14, RZ ;  /* 0x8000000eff057210 */ /* 0x000fe20007f1e0ff */
[----:B------:R-:W-:Y:S01]  /*6a80*/  ULDC UR6, c[0x0][0x154] ;  /* 0x0000550000067ab9 */ /* 0x000fe20000000800 */
[----:B-1----:R-:W-:Y:S01]  /*6a90*/  I2FP.F32.U32 R7, R20 ;  /* 0x0000001400077245 */ /* 0x002fe20000201000 */
[----:B------:R-:W1:Y:S01]  /*6aa0*/  F2I.U32.TRUNC.NTZ R22, R22 ;  /* 0x0000001600167305 */ /* 0x000e62000020f000 */
[----:B------:R-:W-:Y:S01]  /*6ab0*/  ULDC.64 UR4, c[0x0][0x620] ;  /* 0x0001880000047ab9 */ /* 0x000fe20000000a00 */
[----:B------:R-:W-:Y:S01]  /*6ac0*/  IMAD.X R4, RZ, RZ, ~R4, P0 ;  /* 0x000000ffff047224 */ /* 0x000fe200000e0e04 */
[----:B------:R-:W-:Y:S01]  /*6ad0*/  ISETP.NE.AND P2, PT, R2, 0x1, PT ;  /* 0x000000010200780c */ /* 0x000fe20003f45270 */
[----:B------:R-:W-:Y:S01]  /*6ae0*/  FMUL R23, R7, UR6 ;  /* 0x0000000607177c20 */ /* 0x000fe20008400000 */
[----:B------:R-:W2:Y:S01]  /*6af0*/  LDC R25, c[0x0][0x148] ;  /* 0x00005200ff197b82 */ /* 0x000ea20000000800 */
[----:B------:R-:W-:Y:S01]  /*6b00*/  IMAD R4, R4, UR4, RZ ;  /* 0x0000000404047c24 */ /* 0x000fe2000f8e02ff */
[----:B------:R-:W-:-:S02]  /*6b10*/  ULDC.64 UR6, c[0x0][0x640] ;  /* 0x0001900000067ab9 */ /* 0x000fc40000000a00 */
[----:B------:R-:W-:Y:S01]  /*6b20*/  ISETP.NE.U32.AND P0, PT, RZ, UR6, PT ;  /* 0x00000006ff007c0c */ /* 0x000fe2000bf05070 */
[----:B------:R-:W3:Y:S01]  /*6b30*/  F2I.U32.TRUNC.NTZ R23, R23 ;  /* 0x0000001700177305 */ /* 0x000ee2000020f000 */
[C---:B------:R-:W-:Y:S02]  /*6b40*/  IMAD R7, R5.reuse, UR5, R4 ;  /* 0x0000000505077c24 */ /* 0x040fe4000f8e0204 */
[----:B------:R-:W-:Y:S01]  /*6b50*/  IMAD.WIDE.U32 R4, R5, UR4, R16 ;  /* 0x0000000405047c25 */ /* 0x000fe2000f8e0010 */
[----:B------:R-:W-:Y:S01]  /*6b60*/  ULDC UR4, c[0x0][0x618] ;  /* 0x0001860000047ab9 */ /* 0x000fe20000000800 */
[----:B------:R-:W-:Y:S02]  /*6b70*/  ISETP.NE.AND.EX P0, PT, RZ, UR7, PT, P0 ;  /* 0x00000007ff007c0c */ /* 0x000fe4000bf05300 */
[----:B------:R-:W-:Y:S02]  /*6b80*/  IMAD.IADD R5, R5, 0x1, R7 ;  /* 0x0000000105057824 */ /* 0x000fe400078e0207 */
[----:B-1----:R-:W-:-:S03]  /*6b90*/  IMAD.MOV R22, RZ, RZ, -R22 ;  /* 0x000000ffff167224 */ /* 0x002fc600078e0a16 */
[----:B------:R-:W-:Y:S01]  /*6ba0*/  SHF.R.U64 R21, R4, UR4, R5 ;  /* 0x0000000404157c19 */ /* 0x000fe20008001205 */
[----:B0-----:R-:W-:Y:S01]  /*6bb0*/  IMAD R15, R6, R22, R15 ;  /* 0x00000016060f7224 */ /* 0x001fe200078e020f */
[----:B------:R-:W-:Y:S01]  /*6bc0*/  SHF.R.U32.HI R4, RZ, UR4, R5 ;  /* 0x00000004ff047c19 */ /* 0x000fe20008011605 */
[----:B------:R-:W-:Y:S01]  /*6bd0*/  ULDC UR4, c[0x0][0x608] ;  /* 0x0001820000047ab9 */ /* 0x000fe20000000800 */
[----:B---3--:R-:W-:Y:S02]  /*6be0*/  IMAD.MOV R6, RZ, RZ, -R23 ;  /* 0x000000ffff067224 */ /* 0x008fe400078e0a17 */
[--C-:B------:R-:W-:Y:S02]  /*6bf0*/  SHF.R.U64 R22, R21, UR4, R4.reuse ;  /* 0x0000000415167c19 */ /* 0x100fe40008001204 */
[----:B------:R-:W-:Y:S01]  /*6c00*/  SHF.R.U32.HI R5, RZ, UR4, R4 ;  /* 0x00000004ff057c19 */ /* 0x000fe20008011604 */
[----:B------:R-:W-:Y:S01]  /*6c10*/  ULDC UR4, c[0x0][0x658] ;  /* 0x0001960000047ab9 */ /* 0x000fe20000000800 */
[----:B--2---:R-:W-:-:S02]  /*6c20*/  @P2 IMAD R15, R25, R6, R20 ;  /* 0x00000006190f2224 */ /* 0x004fc400078e0214 */
[--C-:B------:R-:W-:Y:S02]  /*6c30*/  SHF.R.U64 R20, R22, UR4, R5.reuse ;  /* 0x0000000416147c19 */ /* 0x100fe40008001205 */
[----:B------:R-:W-:-:S03]  /*6c40*/  SHF.R.U32.HI R23, RZ, UR4, R5 ;  /* 0x00000004ff177c19 */ /* 0x000fc60008011605 */
[----:B------:R-:W-:Y:S02]  /*6c50*/  IMAD.MOV.U32 R6, RZ, RZ, R20 ;  /* 0x000000ffff067224 */ /* 0x000fe400078e0014 */
[----:B------:R-:W-:Y:S01]  /*6c60*/  IMAD.MOV.U32 R5, RZ, RZ, R23 ;  /* 0x000000ffff057224 */ /* 0x000fe200078e0017 */
[----:B------:R-:W-:Y:S06]  /*6c70*/  @!P0 BRA `(.L_x_181) ;  /* 0x00000000002c8947 */ /* 0x000fec0003800000 */
        /* <DEDUP_REMOVED lines=9> */
[----:B------:R-:W-:-:S04]  /*6d10*/  IMAD.WIDE.U32.X R4, R23, UR7, R4, P1 ;  /* 0x0000000717047c25 */ /* 0x000fc800088e0404 */
[----:B------:R-:W-:-:S07]  /*6d20*/  IMAD.MOV.U32 R6, RZ, RZ, R4 ;  /* 0x000000ffff067224 */ /* 0x000fce00078e0004 */
.L_x_181:
[----:B------:R-:W-:Y:S01]  /*6d30*/  ULDC UR4, c[0x0][0x648] ;  /* 0x0001920000047ab9 */ /* 0x000fe20000000800 */
[----:B------:R-:W-:Y:S01]  /*6d40*/  LOP3.LUT R4, R22, UR16, RZ, 0xc0, !PT ;  /* 0x0000001016047c12 */ /* 0x000fe2000f8ec0ff */
[----:B------:R-:W-:Y:S01]  /*6d50*/  ULDC UR5, c[0x0][0x610] ;  /* 0x0001840000057ab9 */ /* 0x000fe20000000800 */
[----:B------:R-:W-:Y:S01]  /*6d60*/  SHF.R.U64 R5, R6, UR4, R5 ;  /* 0x0000000406057c19 */ /* 0x000fe20008001205 */
[----:B------:R-:W-:Y:S01]  /*6d70*/  ULDC UR4, c[0x0][0x638] ;  /* 0x00018e0000047ab9 */ /* 0x000fe20000000800 */
[----:B------:R-:W-:-:S03]  /*6d80*/  LOP3.LUT R21, R21, UR15, RZ, 0xc0, !PT ;  /* 0x0000000f15157c12 */ /* 0x000fc6000f8ec0ff */
[----:B------:R-:W-:Y:S02]  /*6d90*/  IMAD.MOV R7, RZ, RZ, -R5 ;  /* 0x000000ffff077224 */ /* 0x000fe400078e0a05 */
[----:B------:R-:W-:Y:S02]  /*6da0*/  IMAD R4, R5, UR17, R4 ;  /* 0x0000001105047c24 */ /* 0x000fe4000f8e0204 */
[----:B------:R-:W-:Y:S01]  /*6db0*/  IMAD R20, R7, UR4, R20 ;  /* 0x0000000407147c24 */ /* 0x000fe2000f8e0214 */
[----:B------:R-:W-:Y:S01]  /*6dc0*/  ULDC UR4, c[0x0][0x600] ;  /* 0x0001800000047ab9 */ /* 0x000fe20000000800 */
[----:B------:R-:W-:Y:S02]  /*6dd0*/  IMAD R15, R4, UR5, R15 ;  /* 0x00000005040f7c24 */ /* 0x000fe4000f8e020f */
[----:B------:R-:W-:Y:S02]  /*6de0*/  IMAD R20, R20, UR4, R21 ;  /* 0x0000000414147c24 */ /* 0x000fe4000f8e0215 */
[----:B------:R-:W-:-:S02]  /*6df0*/  IMAD.MOV.U32 R4, RZ, RZ, 0x1 ;  /* 0x00000001ff047424 */ /* 0x000fc400078e00ff */
[----:B------:R-:W-:Y:S01]  /*6e00*/  IMAD.MOV.U32 R7, RZ, RZ, R14 ;  /* 0x000000ffff077224 */ /* 0x000fe200078e000e */
[----:B------:R-:W-:Y:S02]  /*6e10*/  SEL R21, R20, R15, !P2 ;  /* 0x0000000f14157207 */ /* 0x000fe40005000000 */
[----:B------:R-:W-:-:S07]  /*6e20*/  SEL R20, R15, R20, !P2 ;  /* 0x000000140f147207 */ /* 0x000fce0005000000 */
.L_x_179:
[----:B------:R-:W-:Y:S05]  /*6e30*/  BSYNC B1 ;  /* 0x0000000000017941 */ /* 0x000fea0003800000 */
.L_x_178:
[----:B------:R-:W-:-:S13]  /*6e40*/  LOP3.LUT P0, RZ, R4, 0xff, RZ, 0xc0, !PT ;  /* 0x000000ff04ff7812 */ /* 0x000fda000780c0ff */
[----:B------:R-:W-:Y:S05]  /*6e50*/  @P0 BRA `(.L_x_182) ;  /* 0xfffffff400400947 */ /* 0x000fea000383ffff */
[----:B------:R-:W-:Y:S05]  /*6e60*/  BSYNC B0 ;  /* 0x0000000000007941 */ /* 0x000fea0003800000 */
.L_x_171:
[----:B------:R-:W-:-:S03]  /*6e70*/  UMOV UR4, 0xffffffff ;  /* 0xffffffff00047882 */ /* 0x000fc60000000000 */
[----:B------:R-:W-:Y:S05]  /*6e80*/  BRA.DIV UR4, `(.L_x_183) ;  /* 0x0000000a04107947 */ /* 0x000fea000b800000 */
[----:B------:R-:W-:-:S13]  /*6e90*/  ELECT P6, URZ, PT ;  /* 0x00000000003f782f */ /* 0x000fda00038c0000 */
.L_x_204:
[----:B------:R-:W-:Y:S04]  /*6ea0*/  BSSY B0, `(.L_x_184) ;  /* 0x000006a000007945 */ /* 0x000fe80003800000 */
[----:B------:R-:W-:Y:S05]  /*6eb0*/  @!P6 BRA `(.L_x_185) ;  /* 0x0000000400a0e947 */ /* 0x000fea0003800000 */
[----:B------:R-:W-:-:S04]  /*6ec0*/  LOP3.LUT R18, R18, 0x2, RZ, 0xfc, !PT ;  /* 0x0000000212127812 */ /* 0x000fc800078efcff */
[----:B------:R-:W-:-:S13]  /*6ed0*/  ISETP.NE.AND P0, PT, R18, 0x3, PT ;  /* 0x000000031200780c */ /* 0x000fda0003f05270 */
[----:B------:R-:W-:Y:S05]  /*6ee0*/  @!P0 BRA `(.L_x_186) ;  /* 0x0000000000048947 */ /* 0x000fea0003800000 */
[----:B------:R-:W-:Y:S01]  /*6ef0*/  BPT.TRAP 0x1 ;  /* 0x000000040000795c */ /* 0x000fe20000300000 */
.L_x_186:
[----:B------:R-:W0:Y:S01]  /*6f00*/  S2R R5, SR_CgaCtaId ;  /* 0x0000000000057919 */ /* 0x000e220000008800 */
[----:B------:R-:W-:Y:S02]  /*6f10*/  MOV R0, 0x400 ;  /* 0x0000040000007802 */ /* 0x000fe40000000f00 */
[----:B------:R-:W-:Y:S02]  /*6f20*/  SHF.L.U32 R2, R3, 0x1f, RZ ;  /* 0x0000001f03027819 */ /* 0x000fe400000006ff */
[----:B0-----:R-:W-:-:S05]  /*6f30*/  LEA R5, R5, R0, 0x18 ;  /* 0x0000000005057211 */ /* 0x001fca00078ec0ff */
[----:B------:R-:W-:-:S04]  /*6f40*/  VIADD R5, R5, 0x58 ;  /* 0x0000005805057836 */ /* 0x000fc80000000000 */
[C---:B------:R-:W-:Y:S02]  /*6f50*/  IMAD R7, R8.reuse, 0x8, R5 ;  /* 0x0000000808077824 */ /* 0x040fe400078e0205 */
[----:B------:R-:W-:Y:S02]  /*6f60*/  VIADD R8, R8, 0x1 ;  /* 0x0000000108087836 */ /* 0x000fe40000000000 */
[----:B------:R-:W0:Y:S03]  /*6f70*/  SYNCS.PHASECHK.TRANS64.TRYWAIT P0, [R7+URZ], R2 ;  /* 0x00000002070075a7 */ /* 0x000e26000800017f */
[----:B------:R-:W-:-:S04]  /*6f80*/  ISETP.NE.AND P1, PT, R8, 0xb, PT ;  /* 0x0000000b0800780c */ /* 0x000fc80003f25270 */
[----:B------:R-:W-:Y:S02]  /*6f90*/  SEL R0, RZ, 0x1, P1 ;  /* 0x00000001ff007807 */ /* 0x000fe40000800000 */
[----:B------:R-:W-:Y:S02]  /*6fa0*/  SEL R8, R8, RZ, P1 ;  /* 0x000000ff08087207 */ /* 0x000fe40000800000 */
[----:B------:R-:W-:-:S03]  /*6fb0*/  LOP3.LUT R9, R3, R0, RZ, 0x3c, !PT ;  /* 0x0000000003097212 */ /* 0x000fc600078e3cff */
[----:B------:R-:W-:Y:S01]  /*6fc0*/  IMAD R6, R8, 0x8, R5 ;  /* 0x0000000808067824 */ /* 0x000fe200078e0205 */
[----:B------:R-:W-:Y:S01]  /*6fd0*/  SHF.L.U32 R3, R9, 0x1f, RZ ;  /* 0x0000001f09037819 */ /* 0x000fe200000006ff */
[----:B0-----:R-:W-:Y:S06]  /*6fe0*/  @!P0 BRA `(.L_x_187) ;  /* 0x0000000400d88947 */ /* 0x001fec0003800000 */
.L_x_205:
[----:B------:R-:W1:Y:S01]  /*6ff0*/  SYNCS.PHASECHK.TRANS64.TRYWAIT P0, [R6+URZ], R3 ;  /* 0x00000003060075a7 */ /* 0x000e62000800017f */
[----:B------:R-:W-:-:S05]  /*7000*/  VIADD R0, R8, 0x1 ;  /* 0x0000000108007836 */ /* 0x000fca0000000000 */
[----:B------:R-:W-:-:S04]  /*7010*/  ISETP.NE.AND P1, PT, R0, 0xb, PT ;  /* 0x0000000b0000780c */ /* 0x000fc80003f25270 */
[----:B0-----:R-:W-:Y:S02]  /*7020*/  SEL R2, RZ, 0x1, P1 ;  /* 0x00000001ff027807 */ /* 0x001fe40000800000 */
[----:B------:R-:W-:Y:S02]  /*7030*/  SEL R0, R0, RZ, P1 ;  /* 0x000000ff00007207 */ /* 0x000fe40000800000 */
[----:B------:R-:W-:-:S03]  /*7040*/  LOP3.LUT R9, R9, R2, RZ, 0x3c, !PT ;  /* 0x0000000209097212 */ /* 0x000fc600078e3cff */
[----:B------:R-:W-:Y:S01]  /*7050*/  IMAD R7, R0, 0x8, R5 ;  /* 0x0000000800077824 */ /* 0x000fe200078e0205 */
[----:B------:R-:W-:Y:S01]  /*7060*/  SHF.L.U32 R4, R9, 0x1f, RZ ;  /* 0x0000001f09047819 */ /* 0x000fe200000006ff */
[----:B-1----:R-:W-:Y:S06]  /*7070*/  @!P0 BRA `(.L_x_188) ;  /* 0x0000000400c88947 */ /* 0x002fec0003800000 */
.L_x_206:
[----:B------:R-:W1:Y:S01]  /*7080*/  SYNCS.PHASECHK.TRANS64.TRYWAIT P0, [R7+URZ], R4 ;  /* 0x00000004070075a7 */ /* 0x000e62000800017f */
[----:B------:R-:W-:-:S05]  /*7090*/  VIADD R0, R0, 0x1 ;  /* 0x0000000100007836 */ /* 0x000fca0000000000 */
[----:B------:R-:W-:-:S04]  /*70a0*/  ISETP.NE.AND P1, PT, R0, 0xb, PT ;  /* 0x0000000b0000780c */ /* 0x000fc80003f25270 */
[----:B------:R-:W-:Y:S02]  /*70b0*/  SEL R2, RZ, 0x1, P1 ;  /* 0x00000001ff027807 */ /* 0x000fe40000800000 */
[----:B------:R-:W-:Y:S02]  /*70c0*/  SEL R0, R0, RZ, P1 ;  /* 0x000000ff00007207 */ /* 0x000fe40000800000 */
[----:B------:R-:W-:-:S03]  /*70d0*/  LOP3.LUT R9, R9, R2, RZ, 0x3c, !PT ;  /* 0x0000000209097212 */ /* 0x000fc600078e3cff */
[----:B0-----:R-:W-:Y:S01]  /*70e0*/  IMAD R6, R0, 0x8, R5 ;  /* 0x0000000800067824 */ /* 0x001fe200078e0205 */
[----:B------:R-:W-:Y:S01]  /*70f0*/  SHF.L.U32 R3, R9, 0x1f, RZ ;  /* 0x0000001f09037819 */ /* 0x000fe200000006ff */
[----:B-1----:R-:W-:Y:S06]  /*7100*/  @!P0 BRA `(.L_x_189) ;  /* 0x0000000400b88947 */ /* 0x002fec0003800000 */
.L_x_207:
        /* <DEDUP_REMOVED lines=9> */
.L_x_208:
        /* <DEDUP_REMOVED lines=9> */
.L_x_209:
        /* <DEDUP_REMOVED lines=9> */
.L_x_210:
        /* <DEDUP_REMOVED lines=9> */
.L_x_211:
        /* <DEDUP_REMOVED lines=9> */
.L_x_212:
        /* <DEDUP_REMOVED lines=9> */
.L_x_213:
[----:B------:R-:W1:Y:S01]  /*7470*/  SYNCS.PHASECHK.TRANS64.TRYWAIT P0, [R6+URZ], R3 ;  /* 0x00000003060075a7 */ /* 0x000e62000800017f */
[----:B------:R-:W-:-:S05]  /*7480*/  VIADD R0, R0, 0x1 ;  /* 0x0000000100007836 */ /* 0x000fca0000000000 */
[----:B------:R-:W-:-:S04]  /*7490*/  ISETP.NE.AND P1, PT, R0, 0xb, PT ;  /* 0x0000000b0000780c */ /* 0x000fc80003f25270 */
[----:B------:R-:W-:Y:S02]  /*74a0*/  SEL R2, RZ, 0x1, P1 ;  /* 0x00000001ff027807 */ /* 0x000fe40000800000 */
[----:B------:R-:W-:Y:S02]  /*74b0*/  SEL R0, R0, RZ, P1 ;  /* 0x000000ff00007207 */ /* 0x000fe40000800000 */
[----:B------:R-:W-:Y:S01]  /*74c0*/  LOP3.LUT R2, R9, R2, RZ, 0x3c, !PT ;  /* 0x0000000209027212 */ /* 0x000fe200078e3cff */
[----:B-1----:R-:W-:Y:S06]  /*74d0*/  @!P0 BRA `(.L_x_196) ;  /* 0x0000000400508947 */ /* 0x002fec0003800000 */
.L_x_214:
[----:B------:R-:W-:Y:S01]  /*74e0*/  IMAD R5, R0, 0x8, R5 ;  /* 0x0000000800057824 */ /* 0x000fe200078e0205 */
[----:B------:R-:W-:-:S07]  /*74f0*/  SHF.L.U32 R0, R2, 0x1f, RZ ;  /* 0x0000001f02007819 */ /* 0x000fce00000006ff */
.L_x_197:
[----:B--2---:R2:W3:Y:S02]  /*7500*/  SYNCS.PHASECHK.TRANS64.TRYWAIT P0, [R5+URZ], R0 ;  /* 0x00000000050075a7 */ /* 0x0044e4000800017f */
[----:B---3--:R-:W-:Y:S05]  /*7510*/  @!P0 NANOSLEEP.SYNCS 0x989680 ;  /* 0x009896800000895d */ /* 0x008fea0003900000 */
[----:B------:R-:W3:Y:S02]  /*7520*/  @!P0 SYNCS.PHASECHK.TRANS64 P0, [R5+URZ], R0 ;  /* 0x00000000050085a7 */ /* 0x000ee4000800007f */
[----:B---3--:R-:W-:Y:S05]  /*7530*/  @!P0 BRA `(.L_x_197) ;  /* 0xfffffffc00f08947 */ /* 0x008fea000383ffff */
.L_x_185:
[----:B------:R-:W-:Y:S05]  /*7540*/  BSYNC B0 ;  /* 0x0000000000007941 */ /* 0x000fea0003800000 */
.L_x_184:
[----:B------:R-:W-:Y:S05]  /*7550*/  EXIT ;  /* 0x000000000000794d */ /* 0x000fea0003800000 */
.L_x_22:
[----:B-1----:R1:W2:Y:S02]  /*7560*/  SYNCS.PHASECHK.TRANS64.TRYWAIT P1, [R3+URZ], R0 ;  /* 0x00000000030075a7 */ /* 0x0022a4000802017f */
[----:B--2---:R-:W-:Y:S05]  /*7570*/  @!P1 NANOSLEEP.SYNCS 0x989680 ;  /* 0x009896800000995d */ /* 0x004fea0003900000 */
[----:B------:R-:W2:Y:S02]  /*7580*/  @!P1 SYNCS.PHASECHK.TRANS64 P1, [R3+URZ], R0 ;  /* 0x00000000030095a7 */ /* 0x000ea4000802007f */
[----:B--2---:R-:W-:Y:S05]  /*7590*/  @!P1 BRA `(.L_x_22) ;  /* 0xfffffffc00f09947 */ /* 0x004fea000383ffff */
[----:B------:R-:W-:Y:S05]  /*75a0*/  BRA `(.L_x_21) ;  /* 0xffffffa000b47947 */ /* 0x000fea000383ffff */
.L_x_27:
[----:B-1----:R1:W2:Y:S02]  /*75b0*/  SYNCS.PHASECHK.TRANS64.TRYWAIT P1, [R5+URZ], R4 ;  /* 0x00000004050075a7 */ /* 0x0022a4000802017f */
[----:B--2---:R-:W-:Y:S05]  /*75c0*/  @!P1 NANOSLEEP.SYNCS 0x989680 ;  /* 0x009896800000995d */ /* 0x004fea0003900000 */
[----:B------:R-:W2:Y:S02]  /*75d0*/  @!P1 SYNCS.PHASECHK.TRANS64 P1, [R5+URZ], R4 ;  /* 0x00000004050095a7 */ /* 0x000ea4000802007f */
[----:B--2---:R-:W-:Y:S05]  /*75e0*/  @!P1 BRA `(.L_x_27) ;  /* 0xfffffffc00f09947 */ /* 0x004fea000383ffff */
[----:B------:R-:W-:Y:S05]  /*75f0*/  BRA `(.L_x_26) ;  /* 0xffffffa400887947 */ /* 0x000fea000383ffff */
.L_x_172:
[----:B------:R-:W-:Y:S01]  /*7600*/  BSSY B1, `(.L_x_198) ;  /* 0x0000006000017945 */ /* 0x000fe20003800000 */
[----:B------:R-:W-:-:S07]  /*7610*/  IMAD.MOV.U32 R15, RZ, RZ, -0x1 ;  /* 0xffffffffff0f7424 */ /* 0x000fce00078e00ff */
[----:B------:R-:W-:Y:S05]  /*7620*/  WARPSYNC.COLLECTIVE R15, `(.L_x_199) ;  /* 0x000000000f0c7348 */ /* 0x000fea0003c00000 */
[----:B------:R-:W-:Y:S02]  /*7630*/  ELECT P6, UR62, PT ;  /* 0x00000000003e782f */ /* 0x000fe400038c0000 */
[----:B------:R-:W-:Y:S01]  /*7640*/  MOV R14, UR62 ;  /* 0x0000003e000e7c02 */ /* 0x000fe20008000f00 */
[----:B------:R-:W-:Y:S10]  /*7650*/  ENDCOLLECTIVE ;  /* 0x000000000000791b */ /* 0x000ff40003800000 */
.L_x_199:
[----:B------:R-:W-:Y:S05]  /*7660*/  BSYNC B1 ;  /* 0x0000000000017941 */ /* 0x000fea0003800000 */
.L_x_198:
[----:B------:R-:W-:Y:S05]  /*7670*/  BRA `(.L_x_200) ;  /* 0xffffffec00447947 */ /* 0x000fea000383ffff */
.L_x_175:
[----:B-1----:R1:W2:Y:S02]  /*7680*/  SYNCS.PHASECHK.TRANS64.TRYWAIT P0, [R23+URZ+0x58], R14 ;  /* 0x0000580e170075a7 */ /* 0x0022a4000800017f */
[----:B--2---:R-:W-:Y:S05]  /*7690*/  @!P0 NANOSLEEP.SYNCS 0x989680 ;  /* 0x009896800000895d */ /* 0x004fea0003900000 */
[----:B------:R-:W2:Y:S02]  /*76a0*/  @!P0 SYNCS.PHASECHK.TRANS64 P0, [R23+URZ+0x58], R14 ;  /* 0x0000580e170085a7 */ /* 0x000ea4000800007f */
[----:B--2---:R-:W-:Y:S05]  /*76b0*/  @!P0 BRA `(.L_x_175) ;  /* 0xfffffffc00f08947 */ /* 0x004fea000383ffff */
[----:B------:R-:W-:Y:S05]  /*76c0*/  BRA `(.L_x_201) ;  /* 0xffffffec007c7947 */ /* 0x000fea000383ffff */
.L_x_183:
[----:B------:R-:W-:Y:S01]  /*76d0*/  BSSY B0, `(.L_x_202) ;  /* 0x0000006000007945 */ /* 0x000fe20003800000 */
[----:B------:R-:W-:-:S07]  /*76e0*/  IMAD.MOV.U32 R15, RZ, RZ, -0x1 ;  /* 0xffffffffff0f7424 */ /* 0x000fce00078e00ff */
[----:B------:R-:W-:Y:S05]  /*76f0*/  WARPSYNC.COLLECTIVE R15, `(.L_x_203) ;  /* 0x000000000f0c7348 */ /* 0x000fea0003c00000 */
[----:B------:R-:W-:Y:S02]  /*7700*/  ELECT P6, UR62, PT ;  /* 0x00000000003e782f */ /* 0x000fe400038c0000 */
[----:B------:R-:W-:Y:S01]  /*7710*/  MOV R14, UR62 ;  /* 0x0000003e000e7c02 */ /* 0x000fe20008000f00 */
[----:B------:R-:W-:Y:S10]  /*7720*/  ENDCOLLECTIVE ;  /* 0x000000000000791b */ /* 0x000ff40003800000 */
.L_x_203:
[----:B------:R-:W-:Y:S05]  /*7730*/  BSYNC B0 ;  /* 0x0000000000007941 */ /* 0x000fea0003800000 */
.L_x_202:
[----:B------:R-:W-:Y:S05]  /*7740*/  BRA `(.L_x_204) ;  /* 0xfffffff400d47947 */ /* 0x000fea000383ffff */
.L_x_187:
[----:B0-----:R0:W1:Y:S02]  /*7750*/  SYNCS.PHASECHK.TRANS64.TRYWAIT P0, [R7+URZ], R2 ;  /* 0x00000002070075a7 */ /* 0x001064000800017f */
[----:B-1----:R-:W-:Y:S05]  /*7760*/  @!P0 NANOSLEEP.SYNCS 0x989680 ;  /* 0x009896800000895d */ /* 0x002fea0003900000 */
[----:B------:R-:W1:Y:S02]  /*7770*/  @!P0 SYNCS.PHASECHK.TRANS64 P0, [R7+URZ], R2 ;  /* 0x00000002070085a7 */ /* 0x000e64000800007f */
[----:B-1----:R-:W-:Y:S05]  /*7780*/  @!P0 BRA `(.L_x_187) ;  /* 0xfffffffc00f08947 */ /* 0x002fea000383ffff */
[----:B------:R-:W-:Y:S05]  /*7790*/  BRA `(.L_x_205) ;  /* 0xfffffff800147947 */ /* 0x000fea000383ffff */
.L_x_188:
[----:B0-----:R0:W1:Y:S02]  /*77a0*/  SYNCS.PHASECHK.TRANS64.TRYWAIT P0, [R6+URZ], R3 ;  /* 0x00000003060075a7 */ /* 0x001064000800017f */
[----:B-1----:R-:W-:Y:S05]  /*77b0*/  @!P0 NANOSLEEP.SYNCS 0x989680 ;  /* 0x009896800000895d */ /* 0x002fea0003900000 */
[----:B------:R-:W1:Y:S02]  /*77c0*/  @!P0 SYNCS.PHASECHK.TRANS64 P0, [R6+URZ], R3 ;  /* 0x00000003060085a7 */ /* 0x000e64000800007f */
[----:B-1----:R-:W-:Y:S05]  /*77d0*/  @!P0 BRA `(.L_x_188) ;  /* 0xfffffffc00f08947 */ /* 0x002fea000383ffff */
[----:B------:R-:W-:Y:S05]  /*77e0*/  BRA `(.L_x_206) ;  /* 0xfffffff800247947 */ /* 0x000fea000383ffff */
.L_x_189:
[----:B0-----:R0:W1:Y:S02]  /*77f0*/  SYNCS.PHASECHK.TRANS64.TRYWAIT P0, [R7+URZ], R4 ;  /* 0x00000004070075a7 */ /* 0x001064000800017f */
[----:B-1----:R-:W-:Y:S05]  /*7800*/  @!P0 NANOSLEEP.SYNCS 0x989680 ;  /* 0x009896800000895d */ /* 0x002fea0003900000 */
[----:B------:R-:W1:Y:S02]  /*7810*/  @!P0 SYNCS.PHASECHK.TRANS64 P0, [R7+URZ], R4 ;  /* 0x00000004070085a7 */ /* 0x000e64000800007f */
[----:B-1----:R-:W-:Y:S05]  /*7820*/  @!P0 BRA `(.L_x_189) ;  /* 0xfffffffc00f08947 */ /* 0x002fea000383ffff */
[----:B------:R-:W-:Y:S05]  /*7830*/  BRA `(.L_x_207) ;  /* 0xfffffff800347947 */ /* 0x000fea000383ffff */
.L_x_190:
[----:B0-----:R0:W1:Y:S02]  /*7840*/  SYNCS.PHASECHK.TRANS64.TRYWAIT P0, [R6+URZ], R3 ;  /* 0x00000003060075a7 */ /* 0x001064000800017f */
[----:B-1----:R-:W-:Y:S05]  /*7850*/  @!P0 NANOSLEEP.SYNCS 0x989680 ;  /* 0x009896800000895d */ /* 0x002fea0003900000 */
[----:B------:R-:W1:Y:S02]  /*7860*/  @!P0 SYNCS.PHASECHK.TRANS64 P0, [R6+URZ], R3 ;  /* 0x00000003060085a7 */ /* 0x000e64000800007f */
[----:B-1----:R-:W-:Y:S05]  /*7870*/  @!P0 BRA `(.L_x_190) ;  /* 0xfffffffc00f08947 */ /* 0x002fea000383ffff */
[----:B------:R-:W-:Y:S05]  /*7880*/  BRA `(.L_x_208) ;  /* 0xfffffff800447947 */ /* 0x000fea000383ffff */
.L_x_191:
[----:B0-----:R0:W1:Y:S02]  /*7890*/  SYNCS.PHASECHK.TRANS64.TRYWAIT P0, [R7+URZ], R4 ;  /* 0x00000004070075a7 */ /* 0x001064000800017f */
[----:B-1----:R-:W-:Y:S05]  /*78a0*/  @!P0 NANOSLEEP.SYNCS 0x989680 ;  /* 0x009896800000895d */ /* 0x002fea0003900000 */
[----:B------:R-:W1:Y:S02]  /*78b0*/  @!P0 SYNCS.PHASECHK.TRANS64 P0, [R7+URZ], R4 ;  /* 0x00000004070085a7 */ /* 0x000e64000800007f */
[----:B-1----:R-:W-:Y:S05]  /*78c0*/  @!P0 BRA `(.L_x_191) ;  /* 0xfffffffc00f08947 */ /* 0x002fea000383ffff */
[----:B------:R-:W-:Y:S05]  /*78d0*/  BRA `(.L_x_209) ;  /* 0xfffffff800547947 */ /* 0x000fea000383ffff */
.L_x_192:
[----:B0-----:R0:W1:Y:S02]  /*78e0*/  SYNCS.PHASECHK.TRANS64.TRYWAIT P0, [R6+URZ], R3 ;  /* 0x00000003060075a7 */ /* 0x001064000800017f */
[----:B-1----:R-:W-:Y:S05]  /*78f0*/  @!P0 NANOSLEEP.SYNCS 0x989680 ;  /* 0x009896800000895d */ /* 0x002fea0003900000 */
[----:B------:R-:W1:Y:S02]  /*7900*/  @!P0 SYNCS.PHASECHK.TRANS64 P0, [R6+URZ], R3 ;  /* 0x00000003060085a7 */ /* 0x000e64000800007f */
[----:B-1----:R-:W-:Y:S05]  /*7910*/  @!P0 BRA `(.L_x_192) ;  /* 0xfffffffc00f08947 */ /* 0x002fea000383ffff */
[----:B------:R-:W-:Y:S05]  /*7920*/  BRA `(.L_x_210) ;  /* 0xfffffff800647947 */ /* 0x000fea000383ffff */
.L_x_193:
[----:B0-----:R0:W1:Y:S02]  /*7930*/  SYNCS.PHASECHK.TRANS64.TRYWAIT P0, [R7+URZ], R4 ;  /* 0x00000004070075a7 */ /* 0x001064000800017f */
[----:B-1----:R-:W-:Y:S05]  /*7940*/  @!P0 NANOSLEEP.SYNCS 0x989680 ;  /* 0x009896800000895d */ /* 0x002fea0003900000 */
[----:B------:R-:W1:Y:S02]  /*7950*/  @!P0 SYNCS.PHASECHK.TRANS64 P0, [R7+URZ], R4 ;  /* 0x00000004070085a7 */ /* 0x000e64000800007f */
[----:B-1----:R-:W-:Y:S05]  /*7960*/  @!P0 BRA `(.L_x_193) ;  /* 0xfffffffc00f08947 */ /* 0x002fea000383ffff */
[----:B------:R-:W-:Y:S05]  /*7970*/  BRA `(.L_x_211) ;  /* 0xfffffff800747947 */ /* 0x000fea000383ffff */
.L_x_194:
[----:B0-----:R0:W1:Y:S02]  /*7980*/  SYNCS.PHASECHK.TRANS64.TRYWAIT P0, [R6+URZ], R3 ;  /* 0x00000003060075a7 */ /* 0x001064000800017f */
[----:B-1----:R-:W-:Y:S05]  /*7990*/  @!P0 NANOSLEEP.SYNCS 0x989680 ;  /* 0x009896800000895d */ /* 0x002fea0003900000 */
[----:B------:R-:W1:Y:S02]  /*79a0*/  @!P0 SYNCS.PHASECHK.TRANS64 P0, [R6+URZ], R3 ;  /* 0x00000003060085a7 */ /* 0x000e64000800007f */
[----:B-1----:R-:W-:Y:S05]  /*79b0*/  @!P0 BRA `(.L_x_194) ;  /* 0xfffffffc00f08947 */ /* 0x002fea000383ffff */
[----:B------:R-:W-:Y:S05]  /*79c0*/  BRA `(.L_x_212) ;  /* 0xfffffff800847947 */ /* 0x000fea000383ffff */
.L_x_195:
[----:B0-----:R0:W1:Y:S02]  /*79d0*/  SYNCS.PHASECHK.TRANS64.TRYWAIT P0, [R7+URZ], R4 ;  /* 0x00000004070075a7 */ /* 0x001064000800017f */
[----:B-1----:R-:W-:Y:S05]  /*79e0*/  @!P0 NANOSLEEP.SYNCS 0x989680 ;  /* 0x009896800000895d */ /* 0x002fea0003900000 */
[----:B------:R-:W1:Y:S02]  /*79f0*/  @!P0 SYNCS.PHASECHK.TRANS64 P0, [R7+URZ], R4 ;  /* 0x00000004070085a7 */ /* 0x000e64000800007f */
[----:B-1----:R-:W-:Y:S05]  /*7a00*/  @!P0 BRA `(.L_x_195) ;  /* 0xfffffffc00f08947 */ /* 0x002fea000383ffff */
[----:B------:R-:W-:Y:S05]  /*7a10*/  BRA `(.L_x_213) ;  /* 0xfffffff800947947 */ /* 0x000fea000383ffff */
.L_x_196:
[----:B-1----:R1:W2:Y:S02]  /*7a20*/  SYNCS.PHASECHK.TRANS64.TRYWAIT P0, [R6+URZ], R3 ;  /* 0x00000003060075a7 */ /* 0x0022a4000800017f */
[----:B--2---:R-:W-:Y:S05]  /*7a30*/  @!P0 NANOSLEEP.SYNCS 0x989680 ;  /* 0x009896800000895d */ /* 0x004fea0003900000 */
[----:B------:R-:W2:Y:S02]  /*7a40*/  @!P0 SYNCS.PHASECHK.TRANS64 P0, [R6+URZ], R3 ;  /* 0x00000003060085a7 */ /* 0x000ea4000800007f */
[----:B--2---:R-:W-:Y:S05]  /*7a50*/  @!P0 BRA `(.L_x_196) ;  /* 0xfffffffc00f08947 */ /* 0x004fea000383ffff */
[----:B------:R-:W-:Y:S05]  /*7a60*/  BRA `(.L_x_214) ;  /* 0xfffffff8009c7947 */ /* 0x000fea000383ffff */
.L_x_215:
[----:B------:R-:W-:-:S00]  /*7a70*/  BRA `(.L_x_215) ;  /* 0xfffffffc00fc7947 */ /* 0x000fc0000383ffff */
[----:B------:R-:W-:-:S00]  /*7a80*/  NOP ;  /* 0x0000000000007918 */ /* 0x000fc00000000000 */
[----:B------:R-:W-:-:S00]  /*7a90*/  NOP ;  /* 0x0000000000007918 */ /* 0x000fc00000000000 */
[----:B------:R-:W-:-:S00]  /*7aa0*/  NOP ;  /* 0x0000000000007918 */ /* 0x000fc00000000000 */
[----:B------:R-:W-:-:S00]  /*7ab0*/  NOP ;  /* 0x0000000000007918 */ /* 0x000fc00000000000 */
[----:B------:R-:W-:-:S00]  /*7ac0*/  NOP ;  /* 0x0000000000007918 */ /* 0x000fc00000000000 */
[----:B------:R-:W-:-:S00]  /*7ad0*/  NOP ;  /* 0x0000000000007918 */ /* 0x000fc00000000000 */
[----:B------:R-:W-:-:S00]  /*7ae0*/  NOP ;  /* 0x0000000000007918 */ /* 0x000fc00000000000 */
[----:B------:R-:W-:-:S00]  /*7af0*/  NOP ;  /* 0x0000000000007918 */ /* 0x000fc00000000000 */
.L_x_216:


//--------------------- .nv.global.init           --------------------------
	.section	.nv.global.init,"aw",@progbits
.nv.global.init:
	.type		$str$22,@object
	.size		$str$22,($str$23 - $str$22)
$str$22:
        /*0000*/ 	.byte	0x6b, 0x5f, 0x74, 0x69, 0x6c, 0x65, 0x5f, 0x63, 0x6f, 0x75, 0x6e, 0x74, 0x20, 0x3e, 0x3d, 0x20
        /*0010*/ 	.byte	0x31, 0x00
	.type		$str$23,@object
	.size		$str$23,(__unnamed_1 - $str$23)
$str$23:
        /*0012*/ 	.byte	0x2f, 0x74, 0x6d, 0x70, 0x2f, 0x63, 0x75, 0x74, 0x6c, 0x61, 0x73, 0x73, 0x5f, 0x73, 0x77, 0x65
        /*0022*/ 	.byte	0x65, 0x70, 0x5f, 0x73, 0x72, 0x63, 0x2f, 0x69, 0x6e, 0x63, 0x6c, 0x75, 0x64, 0x65, 0x2f, 0x63
        /*0032*/ 	.byte	0x75, 0x74, 0x6c, 0x61, 0x73, 0x73, 0x2f, 0x67, 0x65, 0x6d, 0x6d, 0x2f, 0x63, 0x6f, 0x6c, 0x6c
        /*0042*/ 	.byte	0x65, 0x63, 0x74, 0x69, 0x76, 0x65, 0x2f, 0x73, 0x6d, 0x39, 0x30, 0x5f, 0x6d, 0x6d, 0x61, 0x5f
        /*0052*/ 	.byte	0x74, 0x6d, 0x61, 0x5f, 0x67, 0x6d, 0x6d, 0x61, 0x5f, 0x73, 0x73, 0x5f, 0x77, 0x61, 0x72, 0x70
        /*0062*/ 	.byte	0x73, 0x70, 0x65, 0x63, 0x69, 0x61, 0x6c, 0x69, 0x7a, 0x65, 0x64, 0x2e, 0x68, 0x70, 0x70, 0x00
	.type		__unnamed_1,@object
	.size		__unnamed_1,(.L_0 - __unnamed_1)
__unnamed_1:
        /*0072*/ 	.byte	0x76, 0x6f, 0x69, 0x64, 0x20, 0x63, 0x75, 0x74, 0x6c, 0x61, 0x73, 0x73, 0x3a, 0x3a, 0x67, 0x65
        /* <DEDUP_REMOVED lines=172> */
        /*0b42*/ 	.byte	0x65, 0x6e, 0x74, 0x69, 0x74, 0x79, 0x5d, 0x00
.L_0:


//--------------------- .nv.shared._ZN7cutlass13device_kernelINS_4gemm6kernel13GemmUniversalIN4cute5tupleIJiiiiEEENS1_10collective13CollectiveMmaINS1_34MainloopSm90TmaGmmaWarpSpecializedILi11ENS5_IJNS4_1CILi2EEENSA_ILi1EEESC_EEENS1_35KernelTmaWarpSpecializedCooperativeEEENS5_IJNSA_ILi256EEENSA_ILi64EEESH_EEEaNS5_IJlSC_lEEEaSJ_NS4_8TiledMMAINS4_8MMA_AtomIJNS4_4SM904GMMA26MMA_64x64x32_S32S8S8_SS_TNEEEENS4_6LayoutISD_NS5_IJSC_NSA_ILi0EEESR_EEEEENS5_IJNS4_10UnderscoreESU_SU_EEEEENS4_13SM90_TMA_LOADENS4_14ComposedLayoutINS4_7SwizzleILi2ELi4ELi3EEENS4_18smem_ptr_flag_bitsILi8EEENSQ_INS5_IJNSA_ILi8EEESH_EEENS5_IJSH_SC_EEEEEEEvNS4_8identityENS4_23SM90_TMA_LOAD_MULTICASTES17_vS18_EENS_8epilogue10collective6detail29Sm90TmaWarpSpecializedAdapterINS1C_15DefaultEpilogueIaSJ_SJ_NS1B_6thread17LinearCombinationIaLi1EiiLNS1G_9ScaleType4KindE0ELNS_15FloatRoundStyleE2EaEENS1_15EpilogueDefaultEEEEEvvEEEEvNT_6ParamsE --------------------------
	.section	.nv.shared._ZN7cutlass13device_kernelINS_4gemm6kernel13GemmUniversalIN4cute5tupleIJiiiiEEENS1_10collective13CollectiveMmaINS1_34MainloopSm90TmaGmmaWarpSpecializedILi11ENS5_IJNS4_1CILi2EEENSA_ILi1EEESC_EEENS1_35KernelTmaWarpSpecializedCooperativeEEENS5_IJNSA_ILi256EEENSA_ILi64EEESH_EEEaNS5_IJlSC_lEEEaSJ_NS4_8TiledMMAINS4_8MMA_AtomIJNS4_4SM904GMMA26MMA_64x64x32_S32S8S8_SS_TNEEEENS4_6LayoutISD_NS5_IJSC_NSA_ILi0EEESR_EEEEENS5_IJNS4_10UnderscoreESU_SU_EEEEENS4_13SM90_TMA_LOADENS4_14ComposedLayoutINS4_7SwizzleILi2ELi4ELi3EEENS4_18smem_ptr_flag_bitsILi8EEENSQ_INS5_IJNSA_ILi8EEESH_EEENS5_IJSH_SC_EEEEEEEvNS4_8identityENS4_23SM90_TMA_LOAD_MULTICASTES17_vS18_EENS_8epilogue10collective6detail29Sm90TmaWarpSpecializedAdapterINS1C_15DefaultEpilogueIaSJ_SJ_NS1B_6thread17LinearCombinationIaLi1EiiLNS1G_9ScaleType4KindE0ELNS_15FloatRoundStyleE2EaEENS1_15EpilogueDefaultEEEEEvvEEEEvNT_6ParamsE,"aw",@nobits
	.sectionflags	@""
	.align	16
	.zero		1024


//--------------------- .nv.shared.reserved.0     --------------------------
	.section	.nv.shared.reserved.0,"aw",@nobits
	.weak		__nv_reservedSMEM_offset_0_alias
	.size		__nv_reservedSMEM_offset_0_alias, 0, 0
	.other		__nv_reservedSMEM_offset_0_alias,@"STO_CUDA_RESERVED_SHARED STV_DEFAULT"
__nv_reservedSMEM_offset_0_alias:
	.zero		0


//--------------------- .nv.global                --------------------------
	.section	.nv.global,"aw",@nobits
.nv.global:
	.type		_ZN39_INTERNAL_d192a29d_4_k_cu_8b47d37e_51934cute1_E,@object
	.size		_ZN39_INTERNAL_d192a29d_4_k_cu_8b47d37e_51934cute1_E,(_ZN39_INTERNAL_d192a29d_4_k_cu_8b47d37e_51934cuda3std3__45__cpo6cbeginE - _ZN39_INTERNAL_d192a29d_4_k_cu_8b47d37e_51934cute1_E)
_ZN39_INTERNAL_d192a29d_4_k_cu_8b47d37e_51934cute1_E:
	.zero		1
	.type		_ZN39_INTERNAL_d192a29d_4_k_cu_8b47d37e_51934cuda3std3__45__cpo6cbeginE,@object
	.size		_ZN39_INTERNAL_d192a29d_4_k_cu_8b47d37e_51934cuda3std3__45__cpo6cbeginE,(_ZN39_INTERNAL_d192a29d_4_k_cu_8b47d37e_51934cuda3std3__48in_placeE - _ZN39_INTERNAL_d192a29d_4_k_cu_8b47d37e_51934cuda3std3__45__cpo6cbeginE)
_ZN39_INTERNAL_d192a29d_4_k_cu_8b47d37e_51934cuda3std3__45__cpo6cbeginE:
	.zero		1
	.type		_ZN39_INTERNAL_d192a29d_4_k_cu_8b47d37e_51934cuda3std3__48in_placeE,@object
	.size		_ZN39_INTERNAL_d192a29d_4_k_cu_8b47d37e_51934cuda3std3__48in_placeE,(_ZN39_INTERNAL_d192a29d_4_k_cu_8b47d37e_51934cuda3std6ranges3__45__cpo9iter_moveE - _ZN39_INTERNAL_d192a29d_4_k_cu_8b47d37e_51934cuda3std3__48in_placeE)
_ZN39_INTERNAL_d192a29d_4_k_cu_8b47d37e_51934cuda3std3__48in_placeE:
	.zero		1
	.type		_ZN39_INTERNAL_d192a29d_4_k_cu_8b47d37e_51934cuda3std6ranges3__45__cpo9iter_moveE,@object
	.size		_ZN39_INTERNAL_d192a29d_4_k_cu_8b47d37e_51934cuda3std6ranges3__45__cpo9iter_moveE,(_ZN39_INTERNAL_d192a29d_4_k_cu_8b47d37e_51934cuda3std3__45__cpo5beginE - _ZN39_INTERNAL_d192a29d_4_k_cu_8b47d37e_51934cuda3std6ranges3__45__cpo9iter_moveE)
_ZN39_INTERNAL_d192a29d_4_k_cu_8b47d37e_51934cuda3std6ranges3__45__cpo9iter_moveE:
	.zero		1
	.type		_ZN39_INTERNAL_d192a29d_4_k_cu_8b47d37e_51934cuda3std3__45__cpo5beginE,@object
	.size		_ZN39_INTERNAL_d192a29d_4_k_cu_8b47d37e_51934cuda3std3__45__cpo5beginE,(_ZN39_INTERNAL_d192a29d_4_k_cu_8b47d37e_51934cuda3std3__441_GLOBAL__N__d192a29d_4_k_cu_8b47d37e_51936ignoreE - _ZN39_INTERNAL_d192a29d_4_k_cu_8b47d37e_51934cuda3std3__45__cpo5beginE)
_ZN39_INTERNAL_d192a29d_4_k_cu_8b47d37e_51934cuda3std3__45__cpo5beginE:
	.zero		1
	.type		_ZN39_INTERNAL_d192a29d_4_k_cu_8b47d37e_51934cuda3std3__441_GLOBAL__N__d192a29d_4_k_cu_8b47d37e_51936ignoreE,@object
	.size		_ZN39_INTERNAL_d192a29d_4_k_cu_8b47d37e_51934cuda3std3__441_GLOBAL__N__d192a29d_4_k_cu_8b47d37e_51936ignoreE,(_ZN39_INTERNAL_d192a29d_4_k_cu_8b47d37e_51934cute7productE - _ZN39_INTERNAL_d192a29d_4_k_cu_8b47d37e_51934cuda3std3__441_GLOBAL__N__d192a29d_4_k_cu_8b47d37e_51936ignoreE)
_ZN39_INTERNAL_d192a29d_4_k_cu_8b47d37e_51934cuda3std3__441_GLOBAL__N__d192a29d_4_k_cu_8b47d37e_51936ignoreE:
	.zero		1
	.type		_ZN39_INTERNAL_d192a29d_4_k_cu_8b47d37e_51934cute7productE,@object
	.size		_ZN39_INTERNAL_d192a29d_4_k_cu_8b47d37e_51934cute7productE,(_ZN39_INTERNAL_d192a29d_4_k_cu_8b47d37e_51934cuda3std3__45__cpo3endE - _ZN39_INTERNAL_d192a29d_4_k_cu_8b47d37e_51934cute7productE)
_ZN39_INTERNAL_d192a29d_4_k_cu_8b47d37e_51934cute7productE:
	.zero		1
	.type		_ZN39_INTERNAL_d192a29d_4_k_cu_8b47d37e_51934cuda3std3__45__cpo3endE,@object
	.size		_ZN39_INTERNAL_d192a29d_4_k_cu_8b47d37e_51934cuda3std3__45__cpo3endE,(_ZN39_INTERNAL_d192a29d_4_k_cu_8b47d37e_51934cuda3std3__419piecewise_constructE - _ZN39_INTERNAL_d192a29d_4_k_cu_8b47d37e_51934cuda3std3__45__cpo3endE)
_ZN39_INTERNAL_d192a29d_4_k_cu_8b47d37e_51934cuda3std3__45__cpo3endE:
	.zero		1
	.type		_ZN39_INTERNAL_d192a29d_4_k_cu_8b47d37e_51934cuda3std3__419piecewise_constructE,@object
	.size		_ZN39_INTERNAL_d192a29d_4_k_cu_8b47d37e_51934cuda3std3__419piecewise_constructE,(_ZN39_INTERNAL_d192a29d_4_k_cu_8b47d37e_51934cuda3std3__45__cpo4cendE - _ZN39_INTERNAL_d192a29d_4_k_cu_8b47d37e_51934cuda3std3__419piecewise_constructE)
_ZN39_INTERNAL_d192a29d_4_k_cu_8b47d37e_51934cuda3std3__419piecewise_constructE:
	.zero		1
	.type		_ZN39_INTERNAL_d192a29d_4_k_cu_8b47d37e_51934cuda3std3__45__cpo4cendE,@object
	.size		_ZN39_INTERNAL_d192a29d_4_k_cu_8b47d37e_51934cuda3std3__45__cpo4cendE,(_ZN39_INTERNAL_d192a29d_4_k_cu_8b47d37e_51934cuda3std6ranges3__45__cpo4swapE - _ZN39_INTERNAL_d192a29d_4_k_cu_8b47d37e_51934cuda3std3__45__cpo4cendE)
_ZN39_INTERNAL_d192a29d_4_k_cu_8b47d37e_51934cuda3std3__45__cpo4cendE:
	.zero		1
	.type		_ZN39_INTERNAL_d192a29d_4_k_cu_8b47d37e_51934cuda3std6ranges3__45__cpo4swapE,@object
	.size		_ZN39_INTERNAL_d192a29d_4_k_cu_8b47d37e_51934cuda3std6ranges3__45__cpo4swapE,(.L_8 - _ZN39_INTERNAL_d192a29d_4_k_cu_8b47d37e_51934cuda3std6ranges3__45__cpo4swapE)
_ZN39_INTERNAL_d192a29d_4_k_cu_8b47d37e_51934cuda3std6ranges3__45__cpo4swapE:
	.zero		1
.L_8:


//--------------------- .nv.constant0._ZN7cutlass13device_kernelINS_4gemm6kernel13GemmUniversalIN4cute5tupleIJiiiiEEENS1_10collective13CollectiveMmaINS1_34MainloopSm90TmaGmmaWarpSpecializedILi11ENS5_IJNS4_1CILi2EEENSA_ILi1EEESC_EEENS1_35KernelTmaWarpSpecializedCooperativeEEENS5_IJNSA_ILi256EEENSA_ILi64EEESH_EEEaNS5_IJlSC_lEEEaSJ_NS4_8TiledMMAINS4_8MMA_AtomIJNS4_4SM904GMMA26MMA_64x64x32_S32S8S8_SS_TNEEEENS4_6LayoutISD_NS5_IJSC_NSA_ILi0EEESR_EEEEENS5_IJNS4_10UnderscoreESU_SU_EEEEENS4_13SM90_TMA_LOADENS4_14ComposedLayoutINS4_7SwizzleILi2ELi4ELi3EEENS4_18smem_ptr_flag_bitsILi8EEENSQ_INS5_IJNSA_ILi8EEESH_EEENS5_IJSH_SC_EEEEEEEvNS4_8identityENS4_23SM90_TMA_LOAD_MULTICASTES17_vS18_EENS_8epilogue10collective6detail29Sm90TmaWarpSpecializedAdapterINS1C_15DefaultEpilogueIaSJ_SJ_NS1B_6thread17LinearCombinationIaLi1EiiLNS1G_9ScaleType4KindE0ELNS_15FloatRoundStyleE2EaEENS1_15EpilogueDefaultEEEEEvvEEEEvNT_6ParamsE --------------------------
	.section	.nv.constant0._ZN7cutlass13device_kernelINS_4gemm6kernel13GemmUniversalIN4cute5tupleIJiiiiEEENS1_10collective13CollectiveMmaINS1_34MainloopSm90TmaGmmaWarpSpecializedILi11ENS5_IJNS4_1CILi2EEENSA_ILi1EEESC_EEENS1_35KernelTmaWarpSpecializedCooperativeEEENS5_IJNSA_ILi256EEENSA_ILi64EEESH_EEEaNS5_IJlSC_lEEEaSJ_NS4_8TiledMMAINS4_8MMA_AtomIJNS4_4SM904GMMA26MMA_64x64x32_S32S8S8_SS_TNEEEENS4_6LayoutISD_NS5_IJSC_NSA_ILi0EEESR_EEEEENS5_IJNS4_10UnderscoreESU_SU_EEEEENS4_13SM90_TMA_LOADENS4_14ComposedLayoutINS4_7SwizzleILi2ELi4ELi3EEENS4_18smem_ptr_flag_bitsILi8EEENSQ_INS5_IJNSA_ILi8EEESH_EEENS5_IJSH_SC_EEEEEEEvNS4_8identityENS4_23SM90_TMA_LOAD_MULTICASTES17_vS18_EENS_8epilogue10collective6detail29Sm90TmaWarpSpecializedAdapterINS1C_15DefaultEpilogueIaSJ_SJ_NS1B_6thread17LinearCombinationIaLi1EiiLNS1G_9ScaleType4KindE0ELNS_15FloatRoundStyleE2EaEENS1_15EpilogueDefaultEEEEEvvEEEEvNT_6ParamsE,"a",@progbits
	.sectionflags	@""
	.align	4
.nv.constant0._ZN7cutlass13device_kernelINS_4gemm6kernel13GemmUniversalIN4cute5tupleIJiiiiEEENS1_10collective13CollectiveMmaINS1_34MainloopSm90TmaGmmaWarpSpecializedILi11ENS5_IJNS4_1CILi2EEENSA_ILi1EEESC_EEENS1_35KernelTmaWarpSpecializedCooperativeEEENS5_IJNSA_ILi256EEENSA_ILi64EEESH_EEEaNS5_IJlSC_lEEEaSJ_NS4_8TiledMMAINS4_8MMA_AtomIJNS4_4SM904GMMA26MMA_64x64x32_S32S8S8_SS_TNEEEENS4_6LayoutISD_NS5_IJSC_NSA_ILi0EEESR_EEEEENS5_IJNS4_10UnderscoreESU_SU_EEEEENS4_13SM90_TMA_LOADENS4_14ComposedLayoutINS4_7SwizzleILi2ELi4ELi3EEENS4_18smem_ptr_flag_bitsILi8EEENSQ_INS5_IJNSA_ILi8EEESH_EEENS5_IJSH_SC_EEEEEEEvNS4_8identityENS4_23SM90_TMA_LOAD_MULTICASTES17_vS18_EENS_8epilogue10collective6detail29Sm90TmaWarpSpecializedAdapterINS1C_15DefaultEpilogueIaSJ_SJ_NS1B_6thread17LinearCombinationIaLi1EiiLNS1G_9ScaleType4KindE0ELNS_15FloatRoundStyleE2EaEENS1_15EpilogueDefaultEEEEEvvEEEEvNT_6ParamsE:
	.zero		1664


//--------------------- SYMBOLS --------------------------

	.type		.nv.reservedSmem.offset0,@object
	.size		.nv.reservedSmem.offset0,0x4
	.type		__assertfail,@function
